//
// Generated by NVIDIA NVVM Compiler
//
// Compiler Build ID: CL-36424714
// Cuda compilation tools, release 13.0, V13.0.88
// Based on NVVM 20.0.0
//

.version 9.0
.target sm_100
.address_size 64

	// .globl	_Z14softmax_kernelPKfPfii
.extern .shared .align 16 .b8 sdata[];

.visible .entry _Z14softmax_kernelPKfPfii(
	.param .u64 .ptr .align 1 _Z14softmax_kernelPKfPfii_param_0,
	.param .u64 .ptr .align 1 _Z14softmax_kernelPKfPfii_param_1,
	.param .u32 _Z14softmax_kernelPKfPfii_param_2,
	.param .u32 _Z14softmax_kernelPKfPfii_param_3
)
{
	.reg .pred 	%p<58>;
	.reg .b32 	%r<111>;
	.reg .b32 	%f<364>;
	.reg .b64 	%rd<88>;

	ld.param.u64 	%rd21, [_Z14softmax_kernelPKfPfii_param_0];
	ld.param.u64 	%rd22, [_Z14softmax_kernelPKfPfii_param_1];
	ld.param.u32 	%r48, [_Z14softmax_kernelPKfPfii_param_2];
	ld.param.u32 	%r47, [_Z14softmax_kernelPKfPfii_param_3];
	cvta.to.global.u64 	%rd1, %rd22;
	cvta.to.global.u64 	%rd2, %rd21;
	mov.u32 	%r1, %ctaid.x;
	setp.ge.s32 	%p1, %r1, %r48;
	@%p1 bra 	$L__BB0_40;
	mul.lo.s32 	%r2, %r47, %r1;
	mul.wide.s32 	%rd23, %r2, 4;
	add.s64 	%rd24, %rd2, %rd23;
	ld.global.f32 	%f354, [%rd24];
	setp.lt.s32 	%p2, %r47, 2;
	@%p2 bra 	$L__BB0_15;
	add.s32 	%r3, %r47, -1;
	add.s32 	%r50, %r47, -2;
	and.b32  	%r4, %r3, 15;
	setp.lt.u32 	%p3, %r50, 15;
	mov.b32 	%r97, 1;
	@%p3 bra 	$L__BB0_6;
	and.b32  	%r52, %r3, -16;
	neg.s32 	%r101, %r52;
	add.s32 	%r53, %r2, 1;
	mul.wide.u32 	%rd25, %r53, 4;
	add.s64 	%rd26, %rd25, %rd2;
	add.s64 	%rd83, %rd26, 32;
	mov.b32 	%r100, 0;
$L__BB0_4:
	.pragma "nounroll";
	ld.global.f32 	%f28, [%rd83+-32];
	setp.gt.f32 	%p4, %f28, %f354;
	selp.f32 	%f29, %f28, %f354, %p4;
	ld.global.f32 	%f30, [%rd83+-28];
	setp.gt.f32 	%p5, %f30, %f29;
	selp.f32 	%f31, %f30, %f29, %p5;
	ld.global.f32 	%f32, [%rd83+-24];
	setp.gt.f32 	%p6, %f32, %f31;
	selp.f32 	%f33, %f32, %f31, %p6;
	ld.global.f32 	%f34, [%rd83+-20];
	setp.gt.f32 	%p7, %f34, %f33;
	selp.f32 	%f35, %f34, %f33, %p7;
	ld.global.f32 	%f36, [%rd83+-16];
	setp.gt.f32 	%p8, %f36, %f35;
	selp.f32 	%f37, %f36, %f35, %p8;
	ld.global.f32 	%f38, [%rd83+-12];
	setp.gt.f32 	%p9, %f38, %f37;
	selp.f32 	%f39, %f38, %f37, %p9;
	ld.global.f32 	%f40, [%rd83+-8];
	setp.gt.f32 	%p10, %f40, %f39;
	selp.f32 	%f41, %f40, %f39, %p10;
	ld.global.f32 	%f42, [%rd83+-4];
	setp.gt.f32 	%p11, %f42, %f41;
	selp.f32 	%f43, %f42, %f41, %p11;
	ld.global.f32 	%f44, [%rd83];
	setp.gt.f32 	%p12, %f44, %f43;
	selp.f32 	%f45, %f44, %f43, %p12;
	ld.global.f32 	%f46, [%rd83+4];
	setp.gt.f32 	%p13, %f46, %f45;
	selp.f32 	%f47, %f46, %f45, %p13;
	ld.global.f32 	%f48, [%rd83+8];
	setp.gt.f32 	%p14, %f48, %f47;
	selp.f32 	%f49, %f48, %f47, %p14;
	ld.global.f32 	%f50, [%rd83+12];
	setp.gt.f32 	%p15, %f50, %f49;
	selp.f32 	%f51, %f50, %f49, %p15;
	ld.global.f32 	%f52, [%rd83+16];
	setp.gt.f32 	%p16, %f52, %f51;
	selp.f32 	%f53, %f52, %f51, %p16;
	ld.global.f32 	%f54, [%rd83+20];
	setp.gt.f32 	%p17, %f54, %f53;
	selp.f32 	%f55, %f54, %f53, %p17;
	ld.global.f32 	%f56, [%rd83+24];
	setp.gt.f32 	%p18, %f56, %f55;
	selp.f32 	%f57, %f56, %f55, %p18;
	ld.global.f32 	%f58, [%rd83+28];
	setp.gt.f32 	%p19, %f58, %f57;
	selp.f32 	%f354, %f58, %f57, %p19;
	add.s32 	%r101, %r101, 16;
	add.s32 	%r100, %r100, 16;
	add.s64 	%rd83, %rd83, 64;
	setp.eq.s32 	%p20, %r101, 0;
	@%p20 bra 	$L__BB0_5;
	bra.uni 	$L__BB0_4;
$L__BB0_5:
	add.s32 	%r97, %r100, 1;
$L__BB0_6:
	setp.eq.s32 	%p21, %r4, 0;
	@%p21 bra 	$L__BB0_15;
	and.b32  	%r8, %r3, 7;
	setp.lt.u32 	%p22, %r4, 8;
	@%p22 bra 	$L__BB0_9;
	add.s32 	%r54, %r97, %r2;
	mul.wide.u32 	%rd27, %r54, 4;
	add.s64 	%rd28, %rd2, %rd27;
	ld.global.f32 	%f60, [%rd28];
	setp.gt.f32 	%p23, %f60, %f354;
	selp.f32 	%f61, %f60, %f354, %p23;
	cvt.u64.u32 	%rd29, %r2;
	cvt.u64.u32 	%rd30, %r97;
	add.s64 	%rd31, %rd30, %rd29;
	shl.b64 	%rd32, %rd31, 2;
	add.s64 	%rd33, %rd2, %rd32;
	ld.global.f32 	%f62, [%rd33+4];
	setp.gt.f32 	%p24, %f62, %f61;
	selp.f32 	%f63, %f62, %f61, %p24;
	ld.global.f32 	%f64, [%rd33+8];
	setp.gt.f32 	%p25, %f64, %f63;
	selp.f32 	%f65, %f64, %f63, %p25;
	ld.global.f32 	%f66, [%rd33+12];
	setp.gt.f32 	%p26, %f66, %f65;
	selp.f32 	%f67, %f66, %f65, %p26;
	ld.global.f32 	%f68, [%rd33+16];
	setp.gt.f32 	%p27, %f68, %f67;
	selp.f32 	%f69, %f68, %f67, %p27;
	ld.global.f32 	%f70, [%rd33+20];
	setp.gt.f32 	%p28, %f70, %f69;
	selp.f32 	%f71, %f70, %f69, %p28;
	ld.global.f32 	%f72, [%rd33+24];
	setp.gt.f32 	%p29, %f72, %f71;
	selp.f32 	%f73, %f72, %f71, %p29;
	ld.global.f32 	%f74, [%rd33+28];
	setp.gt.f32 	%p30, %f74, %f73;
	selp.f32 	%f354, %f74, %f73, %p30;
	add.s32 	%r97, %r97, 8;
$L__BB0_9:
	setp.eq.s32 	%p31, %r8, 0;
	@%p31 bra 	$L__BB0_15;
	and.b32  	%r11, %r3, 3;
	setp.lt.u32 	%p32, %r8, 4;
	@%p32 bra 	$L__BB0_12;
	add.s32 	%r55, %r97, %r2;
	mul.wide.u32 	%rd34, %r55, 4;
	add.s64 	%rd35, %rd2, %rd34;
	ld.global.f32 	%f76, [%rd35];
	setp.gt.f32 	%p33, %f76, %f354;
	selp.f32 	%f77, %f76, %f354, %p33;
	cvt.u64.u32 	%rd36, %r2;
	cvt.u64.u32 	%rd37, %r97;
	add.s64 	%rd38, %rd37, %rd36;
	shl.b64 	%rd39, %rd38, 2;
	add.s64 	%rd40, %rd2, %rd39;
	ld.global.f32 	%f78, [%rd40+4];
	setp.gt.f32 	%p34, %f78, %f77;
	selp.f32 	%f79, %f78, %f77, %p34;
	ld.global.f32 	%f80, [%rd40+8];
	setp.gt.f32 	%p35, %f80, %f79;
	selp.f32 	%f81, %f80, %f79, %p35;
	ld.global.f32 	%f82, [%rd40+12];
	setp.gt.f32 	%p36, %f82, %f81;
	selp.f32 	%f354, %f82, %f81, %p36;
	add.s32 	%r97, %r97, 4;
$L__BB0_12:
	setp.eq.s32 	%p37, %r11, 0;
	@%p37 bra 	$L__BB0_15;
	add.s32 	%r56, %r97, %r2;
	mul.wide.u32 	%rd41, %r56, 4;
	add.s64 	%rd82, %rd2, %rd41;
	neg.s32 	%r99, %r11;
$L__BB0_14:
	.pragma "nounroll";
	ld.global.f32 	%f83, [%rd82];
	setp.gt.f32 	%p38, %f83, %f354;
	selp.f32 	%f354, %f83, %f354, %p38;
	add.s64 	%rd82, %rd82, 4;
	add.s32 	%r99, %r99, 1;
	setp.ne.s32 	%p39, %r99, 0;
	@%p39 bra 	$L__BB0_14;
$L__BB0_15:
	setp.lt.s32 	%p40, %r47, 1;
	mov.f32 	%f362, 0f00000000;
	@%p40 bra 	$L__BB0_27;
	and.b32  	%r17, %r47, 7;
	setp.lt.u32 	%p41, %r47, 8;
	mov.f32 	%f362, 0f00000000;
	mov.b32 	%r102, 0;
	@%p41 bra 	$L__BB0_19;
	and.b32  	%r102, %r47, 2147483640;
	neg.s32 	%r105, %r102;
	mul.wide.u32 	%rd42, %r2, 4;
	add.s64 	%rd43, %rd42, 16;
	add.s64 	%rd85, %rd1, %rd43;
	add.s64 	%rd84, %rd2, %rd43;
	mov.f32 	%f362, 0f00000000;
$L__BB0_18:
	.pragma "nounroll";
	ld.global.f32 	%f88, [%rd84+-16];
	sub.f32 	%f89, %f88, %f354;
	fma.rn.f32 	%f90, %f89, 0f3BBB989D, 0f3F000000;
	cvt.sat.f32.f32 	%f91, %f90;
	mov.f32 	%f92, 0f4B400001;
	mov.f32 	%f93, 0f437C0000;
	fma.rm.f32 	%f94, %f91, %f93, %f92;
	add.f32 	%f95, %f94, 0fCB40007F;
	neg.f32 	%f96, %f95;
	fma.rn.f32 	%f97, %f89, 0f3FB8AA3B, %f96;
	fma.rn.f32 	%f98, %f89, 0f32A57060, %f97;
	mov.b32 	%r58, %f94;
	shl.b32 	%r59, %r58, 23;
	mov.b32 	%f99, %r59;
	ex2.approx.ftz.f32 	%f100, %f98;
	mul.f32 	%f101, %f100, %f99;
	add.f32 	%f102, %f362, %f101;
	st.global.f32 	[%rd85+-16], %f101;
	ld.global.f32 	%f103, [%rd84+-12];
	sub.f32 	%f104, %f103, %f354;
	fma.rn.f32 	%f105, %f104, 0f3BBB989D, 0f3F000000;
	cvt.sat.f32.f32 	%f106, %f105;
	fma.rm.f32 	%f107, %f106, %f93, %f92;
	add.f32 	%f108, %f107, 0fCB40007F;
	neg.f32 	%f109, %f108;
	fma.rn.f32 	%f110, %f104, 0f3FB8AA3B, %f109;
	fma.rn.f32 	%f111, %f104, 0f32A57060, %f110;
	mov.b32 	%r60, %f107;
	shl.b32 	%r61, %r60, 23;
	mov.b32 	%f112, %r61;
	ex2.approx.ftz.f32 	%f113, %f111;
	mul.f32 	%f114, %f113, %f112;
	add.f32 	%f115, %f102, %f114;
	st.global.f32 	[%rd85+-12], %f114;
	ld.global.f32 	%f116, [%rd84+-8];
	sub.f32 	%f117, %f116, %f354;
	fma.rn.f32 	%f118, %f117, 0f3BBB989D, 0f3F000000;
	cvt.sat.f32.f32 	%f119, %f118;
	fma.rm.f32 	%f120, %f119, %f93, %f92;
	add.f32 	%f121, %f120, 0fCB40007F;
	neg.f32 	%f122, %f121;
	fma.rn.f32 	%f123, %f117, 0f3FB8AA3B, %f122;
	fma.rn.f32 	%f124, %f117, 0f32A57060, %f123;
	mov.b32 	%r62, %f120;
	shl.b32 	%r63, %r62, 23;
	mov.b32 	%f125, %r63;
	ex2.approx.ftz.f32 	%f126, %f124;
	mul.f32 	%f127, %f126, %f125;
	add.f32 	%f128, %f115, %f127;
	st.global.f32 	[%rd85+-8], %f127;
	ld.global.f32 	%f129, [%rd84+-4];
	sub.f32 	%f130, %f129, %f354;
	fma.rn.f32 	%f131, %f130, 0f3BBB989D, 0f3F000000;
	cvt.sat.f32.f32 	%f132, %f131;
	fma.rm.f32 	%f133, %f132, %f93, %f92;
	add.f32 	%f134, %f133, 0fCB40007F;
	neg.f32 	%f135, %f134;
	fma.rn.f32 	%f136, %f130, 0f3FB8AA3B, %f135;
	fma.rn.f32 	%f137, %f130, 0f32A57060, %f136;
	mov.b32 	%r64, %f133;
	shl.b32 	%r65, %r64, 23;
	mov.b32 	%f138, %r65;
	ex2.approx.ftz.f32 	%f139, %f137;
	mul.f32 	%f140, %f139, %f138;
	add.f32 	%f141, %f128, %f140;
	st.global.f32 	[%rd85+-4], %f140;
	ld.global.f32 	%f142, [%rd84];
	sub.f32 	%f143, %f142, %f354;
	fma.rn.f32 	%f144, %f143, 0f3BBB989D, 0f3F000000;
	cvt.sat.f32.f32 	%f145, %f144;
	fma.rm.f32 	%f146, %f145, %f93, %f92;
	add.f32 	%f147, %f146, 0fCB40007F;
	neg.f32 	%f148, %f147;
	fma.rn.f32 	%f149, %f143, 0f3FB8AA3B, %f148;
	fma.rn.f32 	%f150, %f143, 0f32A57060, %f149;
	mov.b32 	%r66, %f146;
	shl.b32 	%r67, %r66, 23;
	mov.b32 	%f151, %r67;
	ex2.approx.ftz.f32 	%f152, %f150;
	mul.f32 	%f153, %f152, %f151;
	add.f32 	%f154, %f141, %f153;
	st.global.f32 	[%rd85], %f153;
	ld.global.f32 	%f155, [%rd84+4];
	sub.f32 	%f156, %f155, %f354;
	fma.rn.f32 	%f157, %f156, 0f3BBB989D, 0f3F000000;
	cvt.sat.f32.f32 	%f158, %f157;
	fma.rm.f32 	%f159, %f158, %f93, %f92;
	add.f32 	%f160, %f159, 0fCB40007F;
	neg.f32 	%f161, %f160;
	fma.rn.f32 	%f162, %f156, 0f3FB8AA3B, %f161;
	fma.rn.f32 	%f163, %f156, 0f32A57060, %f162;
	mov.b32 	%r68, %f159;
	shl.b32 	%r69, %r68, 23;
	mov.b32 	%f164, %r69;
	ex2.approx.ftz.f32 	%f165, %f163;
	mul.f32 	%f166, %f165, %f164;
	add.f32 	%f167, %f154, %f166;
	st.global.f32 	[%rd85+4], %f166;
	ld.global.f32 	%f168, [%rd84+8];
	sub.f32 	%f169, %f168, %f354;
	fma.rn.f32 	%f170, %f169, 0f3BBB989D, 0f3F000000;
	cvt.sat.f32.f32 	%f171, %f170;
	fma.rm.f32 	%f172, %f171, %f93, %f92;
	add.f32 	%f173, %f172, 0fCB40007F;
	neg.f32 	%f174, %f173;
	fma.rn.f32 	%f175, %f169, 0f3FB8AA3B, %f174;
	fma.rn.f32 	%f176, %f169, 0f32A57060, %f175;
	mov.b32 	%r70, %f172;
	shl.b32 	%r71, %r70, 23;
	mov.b32 	%f177, %r71;
	ex2.approx.ftz.f32 	%f178, %f176;
	mul.f32 	%f179, %f178, %f177;
	add.f32 	%f180, %f167, %f179;
	st.global.f32 	[%rd85+8], %f179;
	ld.global.f32 	%f181, [%rd84+12];
	sub.f32 	%f182, %f181, %f354;
	fma.rn.f32 	%f183, %f182, 0f3BBB989D, 0f3F000000;
	cvt.sat.f32.f32 	%f184, %f183;
	fma.rm.f32 	%f185, %f184, %f93, %f92;
	add.f32 	%f186, %f185, 0fCB40007F;
	neg.f32 	%f187, %f186;
	fma.rn.f32 	%f188, %f182, 0f3FB8AA3B, %f187;
	fma.rn.f32 	%f189, %f182, 0f32A57060, %f188;
	mov.b32 	%r72, %f185;
	shl.b32 	%r73, %r72, 23;
	mov.b32 	%f190, %r73;
	ex2.approx.ftz.f32 	%f191, %f189;
	mul.f32 	%f192, %f191, %f190;
	add.f32 	%f362, %f180, %f192;
	st.global.f32 	[%rd85+12], %f192;
	add.s32 	%r105, %r105, 8;
	add.s64 	%rd85, %rd85, 32;
	add.s64 	%rd84, %rd84, 32;
	setp.eq.s32 	%p42, %r105, 0;
	@%p42 bra 	$L__BB0_19;
	bra.uni 	$L__BB0_18;
$L__BB0_19:
	setp.eq.s32 	%p43, %r17, 0;
	@%p43 bra 	$L__BB0_27;
	and.b32  	%r25, %r47, 3;
	setp.lt.u32 	%p44, %r17, 4;
	@%p44 bra 	$L__BB0_22;
	add.s32 	%r74, %r102, %r2;
	mul.wide.u32 	%rd44, %r74, 4;
	add.s64 	%rd45, %rd2, %rd44;
	ld.global.f32 	%f194, [%rd45];
	sub.f32 	%f195, %f194, %f354;
	fma.rn.f32 	%f196, %f195, 0f3BBB989D, 0f3F000000;
	cvt.sat.f32.f32 	%f197, %f196;
	mov.f32 	%f198, 0f4B400001;
	mov.f32 	%f199, 0f437C0000;
	fma.rm.f32 	%f200, %f197, %f199, %f198;
	add.f32 	%f201, %f200, 0fCB40007F;
	neg.f32 	%f202, %f201;
	fma.rn.f32 	%f203, %f195, 0f3FB8AA3B, %f202;
	fma.rn.f32 	%f204, %f195, 0f32A57060, %f203;
	mov.b32 	%r75, %f200;
	shl.b32 	%r76, %r75, 23;
	mov.b32 	%f205, %r76;
	ex2.approx.ftz.f32 	%f206, %f204;
	mul.f32 	%f207, %f206, %f205;
	add.f32 	%f208, %f362, %f207;
	add.s64 	%rd46, %rd1, %rd44;
	st.global.f32 	[%rd46], %f207;
	cvt.u64.u32 	%rd47, %r2;
	cvt.u64.u32 	%rd48, %r102;
	add.s64 	%rd49, %rd48, %rd47;
	shl.b64 	%rd50, %rd49, 2;
	add.s64 	%rd51, %rd2, %rd50;
	ld.global.f32 	%f209, [%rd51+4];
	sub.f32 	%f210, %f209, %f354;
	fma.rn.f32 	%f211, %f210, 0f3BBB989D, 0f3F000000;
	cvt.sat.f32.f32 	%f212, %f211;
	fma.rm.f32 	%f213, %f212, %f199, %f198;
	add.f32 	%f214, %f213, 0fCB40007F;
	neg.f32 	%f215, %f214;
	fma.rn.f32 	%f216, %f210, 0f3FB8AA3B, %f215;
	fma.rn.f32 	%f217, %f210, 0f32A57060, %f216;
	mov.b32 	%r77, %f213;
	shl.b32 	%r78, %r77, 23;
	mov.b32 	%f218, %r78;
	ex2.approx.ftz.f32 	%f219, %f217;
	mul.f32 	%f220, %f219, %f218;
	add.f32 	%f221, %f208, %f220;
	add.s64 	%rd52, %rd1, %rd50;
	st.global.f32 	[%rd52+4], %f220;
	ld.global.f32 	%f222, [%rd51+8];
	sub.f32 	%f223, %f222, %f354;
	fma.rn.f32 	%f224, %f223, 0f3BBB989D, 0f3F000000;
	cvt.sat.f32.f32 	%f225, %f224;
	fma.rm.f32 	%f226, %f225, %f199, %f198;
	add.f32 	%f227, %f226, 0fCB40007F;
	neg.f32 	%f228, %f227;
	fma.rn.f32 	%f229, %f223, 0f3FB8AA3B, %f228;
	fma.rn.f32 	%f230, %f223, 0f32A57060, %f229;
	mov.b32 	%r79, %f226;
	shl.b32 	%r80, %r79, 23;
	mov.b32 	%f231, %r80;
	ex2.approx.ftz.f32 	%f232, %f230;
	mul.f32 	%f233, %f232, %f231;
	add.f32 	%f234, %f221, %f233;
	st.global.f32 	[%rd52+8], %f233;
	ld.global.f32 	%f235, [%rd51+12];
	sub.f32 	%f236, %f235, %f354;
	fma.rn.f32 	%f237, %f236, 0f3BBB989D, 0f3F000000;
	cvt.sat.f32.f32 	%f238, %f237;
	fma.rm.f32 	%f239, %f238, %f199, %f198;
	add.f32 	%f240, %f239, 0fCB40007F;
	neg.f32 	%f241, %f240;
	fma.rn.f32 	%f242, %f236, 0f3FB8AA3B, %f241;
	fma.rn.f32 	%f243, %f236, 0f32A57060, %f242;
	mov.b32 	%r81, %f239;
	shl.b32 	%r82, %r81, 23;
	mov.b32 	%f244, %r82;
	ex2.approx.ftz.f32 	%f245, %f243;
	mul.f32 	%f246, %f245, %f244;
	add.f32 	%f362, %f234, %f246;
	st.global.f32 	[%rd52+12], %f246;
	add.s32 	%r102, %r102, 4;
$L__BB0_22:
	setp.eq.s32 	%p45, %r25, 0;
	@%p45 bra 	$L__BB0_27;
	setp.eq.s32 	%p46, %r25, 1;
	@%p46 bra 	$L__BB0_25;
	add.s32 	%r83, %r102, %r2;
	mul.wide.u32 	%rd53, %r83, 4;
	add.s64 	%rd54, %rd2, %rd53;
	ld.global.f32 	%f248, [%rd54];
	sub.f32 	%f249, %f248, %f354;
	fma.rn.f32 	%f250, %f249, 0f3BBB989D, 0f3F000000;
	cvt.sat.f32.f32 	%f251, %f250;
	mov.f32 	%f252, 0f4B400001;
	mov.f32 	%f253, 0f437C0000;
	fma.rm.f32 	%f254, %f251, %f253, %f252;
	add.f32 	%f255, %f254, 0fCB40007F;
	neg.f32 	%f256, %f255;
	fma.rn.f32 	%f257, %f249, 0f3FB8AA3B, %f256;
	fma.rn.f32 	%f258, %f249, 0f32A57060, %f257;
	mov.b32 	%r84, %f254;
	shl.b32 	%r85, %r84, 23;
	mov.b32 	%f259, %r85;
	ex2.approx.ftz.f32 	%f260, %f258;
	mul.f32 	%f261, %f260, %f259;
	add.f32 	%f262, %f362, %f261;
	add.s64 	%rd55, %rd1, %rd53;
	st.global.f32 	[%rd55], %f261;
	cvt.u64.u32 	%rd56, %r2;
	cvt.u64.u32 	%rd57, %r102;
	add.s64 	%rd58, %rd57, %rd56;
	shl.b64 	%rd59, %rd58, 2;
	add.s64 	%rd60, %rd2, %rd59;
	ld.global.f32 	%f263, [%rd60+4];
	sub.f32 	%f264, %f263, %f354;
	fma.rn.f32 	%f265, %f264, 0f3BBB989D, 0f3F000000;
	cvt.sat.f32.f32 	%f266, %f265;
	fma.rm.f32 	%f267, %f266, %f253, %f252;
	add.f32 	%f268, %f267, 0fCB40007F;
	neg.f32 	%f269, %f268;
	fma.rn.f32 	%f270, %f264, 0f3FB8AA3B, %f269;
	fma.rn.f32 	%f271, %f264, 0f32A57060, %f270;
	mov.b32 	%r86, %f267;
	shl.b32 	%r87, %r86, 23;
	mov.b32 	%f272, %r87;
	ex2.approx.ftz.f32 	%f273, %f271;
	mul.f32 	%f274, %f273, %f272;
	add.f32 	%f362, %f262, %f274;
	add.s64 	%rd61, %rd1, %rd59;
	st.global.f32 	[%rd61+4], %f274;
	add.s32 	%r102, %r102, 2;
$L__BB0_25:
	and.b32  	%r88, %r47, 1;
	setp.eq.b32 	%p47, %r88, 1;
	not.pred 	%p48, %p47;
	@%p48 bra 	$L__BB0_27;
	add.s32 	%r89, %r102, %r2;
	mul.wide.u32 	%rd62, %r89, 4;
	add.s64 	%rd63, %rd2, %rd62;
	ld.global.f32 	%f275, [%rd63];
	sub.f32 	%f276, %f275, %f354;
	fma.rn.f32 	%f277, %f276, 0f3BBB989D, 0f3F000000;
	cvt.sat.f32.f32 	%f278, %f277;
	mov.f32 	%f279, 0f4B400001;
	mov.f32 	%f280, 0f437C0000;
	fma.rm.f32 	%f281, %f278, %f280, %f279;
	add.f32 	%f282, %f281, 0fCB40007F;
	neg.f32 	%f283, %f282;
	fma.rn.f32 	%f284, %f276, 0f3FB8AA3B, %f283;
	fma.rn.f32 	%f285, %f276, 0f32A57060, %f284;
	mov.b32 	%r90, %f281;
	shl.b32 	%r91, %r90, 23;
	mov.b32 	%f286, %r91;
	ex2.approx.ftz.f32 	%f287, %f285;
	mul.f32 	%f288, %f287, %f286;
	add.f32 	%f362, %f362, %f288;
	add.s64 	%rd64, %rd1, %rd62;
	st.global.f32 	[%rd64], %f288;
$L__BB0_27:
	setp.lt.s32 	%p49, %r47, 1;
	@%p49 bra 	$L__BB0_40;
	and.b32  	%r30, %r47, 15;
	setp.lt.u32 	%p50, %r47, 16;
	mov.b32 	%r107, 0;
	@%p50 bra 	$L__BB0_31;
	and.b32  	%r107, %r47, 2147483632;
	neg.s32 	%r106, %r107;
	mul.wide.u32 	%rd65, %r2, 4;
	add.s64 	%rd66, %rd65, %rd1;
	add.s64 	%rd86, %rd66, 32;
$L__BB0_30:
	.pragma "nounroll";
	ld.global.f32 	%f289, [%rd86+-32];
	div.rn.f32 	%f290, %f289, %f362;
	st.global.f32 	[%rd86+-32], %f290;
	ld.global.f32 	%f291, [%rd86+-28];
	div.rn.f32 	%f292, %f291, %f362;
	st.global.f32 	[%rd86+-28], %f292;
	ld.global.f32 	%f293, [%rd86+-24];
	div.rn.f32 	%f294, %f293, %f362;
	st.global.f32 	[%rd86+-24], %f294;
	ld.global.f32 	%f295, [%rd86+-20];
	div.rn.f32 	%f296, %f295, %f362;
	st.global.f32 	[%rd86+-20], %f296;
	ld.global.f32 	%f297, [%rd86+-16];
	div.rn.f32 	%f298, %f297, %f362;
	st.global.f32 	[%rd86+-16], %f298;
	ld.global.f32 	%f299, [%rd86+-12];
	div.rn.f32 	%f300, %f299, %f362;
	st.global.f32 	[%rd86+-12], %f300;
	ld.global.f32 	%f301, [%rd86+-8];
	div.rn.f32 	%f302, %f301, %f362;
	st.global.f32 	[%rd86+-8], %f302;
	ld.global.f32 	%f303, [%rd86+-4];
	div.rn.f32 	%f304, %f303, %f362;
	st.global.f32 	[%rd86+-4], %f304;
	ld.global.f32 	%f305, [%rd86];
	div.rn.f32 	%f306, %f305, %f362;
	st.global.f32 	[%rd86], %f306;
	ld.global.f32 	%f307, [%rd86+4];
	div.rn.f32 	%f308, %f307, %f362;
	st.global.f32 	[%rd86+4], %f308;
	ld.global.f32 	%f309, [%rd86+8];
	div.rn.f32 	%f310, %f309, %f362;
	st.global.f32 	[%rd86+8], %f310;
	ld.global.f32 	%f311, [%rd86+12];
	div.rn.f32 	%f312, %f311, %f362;
	st.global.f32 	[%rd86+12], %f312;
	ld.global.f32 	%f313, [%rd86+16];
	div.rn.f32 	%f314, %f313, %f362;
	st.global.f32 	[%rd86+16], %f314;
	ld.global.f32 	%f315, [%rd86+20];
	div.rn.f32 	%f316, %f315, %f362;
	st.global.f32 	[%rd86+20], %f316;
	ld.global.f32 	%f317, [%rd86+24];
	div.rn.f32 	%f318, %f317, %f362;
	st.global.f32 	[%rd86+24], %f318;
	ld.global.f32 	%f319, [%rd86+28];
	div.rn.f32 	%f320, %f319, %f362;
	st.global.f32 	[%rd86+28], %f320;
	add.s32 	%r106, %r106, 16;
	add.s64 	%rd86, %rd86, 64;
	setp.ne.s32 	%p51, %r106, 0;
	@%p51 bra 	$L__BB0_30;
$L__BB0_31:
	setp.eq.s32 	%p52, %r30, 0;
	@%p52 bra 	$L__BB0_40;
	and.b32  	%r38, %r47, 7;
	setp.lt.u32 	%p53, %r30, 8;
	@%p53 bra 	$L__BB0_34;
	add.s32 	%r93, %r107, %r2;
	mul.wide.u32 	%rd67, %r93, 4;
	add.s64 	%rd68, %rd1, %rd67;
	ld.global.f32 	%f321, [%rd68];
	div.rn.f32 	%f322, %f321, %f362;
	st.global.f32 	[%rd68], %f322;
	cvt.u64.u32 	%rd69, %r2;
	cvt.u64.u32 	%rd70, %r107;
	add.s64 	%rd71, %rd70, %rd69;
	shl.b64 	%rd72, %rd71, 2;
	add.s64 	%rd73, %rd1, %rd72;
	ld.global.f32 	%f323, [%rd73+4];
	div.rn.f32 	%f324, %f323, %f362;
	st.global.f32 	[%rd73+4], %f324;
	ld.global.f32 	%f325, [%rd73+8];
	div.rn.f32 	%f326, %f325, %f362;
	st.global.f32 	[%rd73+8], %f326;
	ld.global.f32 	%f327, [%rd73+12];
	div.rn.f32 	%f328, %f327, %f362;
	st.global.f32 	[%rd73+12], %f328;
	ld.global.f32 	%f329, [%rd73+16];
	div.rn.f32 	%f330, %f329, %f362;
	st.global.f32 	[%rd73+16], %f330;
	ld.global.f32 	%f331, [%rd73+20];
	div.rn.f32 	%f332, %f331, %f362;
	st.global.f32 	[%rd73+20], %f332;
	ld.global.f32 	%f333, [%rd73+24];
	div.rn.f32 	%f334, %f333, %f362;
	st.global.f32 	[%rd73+24], %f334;
	ld.global.f32 	%f335, [%rd73+28];
	div.rn.f32 	%f336, %f335, %f362;
	st.global.f32 	[%rd73+28], %f336;
	add.s32 	%r107, %r107, 8;
$L__BB0_34:
	setp.eq.s32 	%p54, %r38, 0;
	@%p54 bra 	$L__BB0_40;
	and.b32  	%r41, %r47, 3;
	setp.lt.u32 	%p55, %r38, 4;
	@%p55 bra 	$L__BB0_37;
	add.s32 	%r94, %r107, %r2;
	mul.wide.u32 	%rd74, %r94, 4;
	add.s64 	%rd75, %rd1, %rd74;
	ld.global.f32 	%f337, [%rd75];
	div.rn.f32 	%f338, %f337, %f362;
	st.global.f32 	[%rd75], %f338;
	cvt.u64.u32 	%rd76, %r2;
	cvt.u64.u32 	%rd77, %r107;
	add.s64 	%rd78, %rd77, %rd76;
	shl.b64 	%rd79, %rd78, 2;
	add.s64 	%rd80, %rd1, %rd79;
	ld.global.f32 	%f339, [%rd80+4];
	div.rn.f32 	%f340, %f339, %f362;
	st.global.f32 	[%rd80+4], %f340;
	ld.global.f32 	%f341, [%rd80+8];
	div.rn.f32 	%f342, %f341, %f362;
	st.global.f32 	[%rd80+8], %f342;
	ld.global.f32 	%f343, [%rd80+12];
	div.rn.f32 	%f344, %f343, %f362;
	st.global.f32 	[%rd80+12], %f344;
	add.s32 	%r107, %r107, 4;
$L__BB0_37:
	setp.eq.s32 	%p56, %r41, 0;
	@%p56 bra 	$L__BB0_40;
	add.s32 	%r95, %r107, %r2;
	mul.wide.u32 	%rd81, %r95, 4;
	add.s64 	%rd87, %rd1, %rd81;
	neg.s32 	%r110, %r41;
$L__BB0_39:
	.pragma "nounroll";
	ld.global.f32 	%f345, [%rd87];
	div.rn.f32 	%f346, %f345, %f362;
	st.global.f32 	[%rd87], %f346;
	add.s64 	%rd87, %rd87, 4;
	add.s32 	%r110, %r110, 1;
	setp.ne.s32 	%p57, %r110, 0;
	@%p57 bra 	$L__BB0_39;
$L__BB0_40:
	ret;

}
	// .globl	_Z24softmax_kernel_reductionPKfPfii
.visible .entry _Z24softmax_kernel_reductionPKfPfii(
	.param .u64 .ptr .align 1 _Z24softmax_kernel_reductionPKfPfii_param_0,
	.param .u64 .ptr .align 1 _Z24softmax_kernel_reductionPKfPfii_param_1,
	.param .u32 _Z24softmax_kernel_reductionPKfPfii_param_2,
	.param .u32 _Z24softmax_kernel_reductionPKfPfii_param_3
)
{
	.reg .pred 	%p<16>;
	.reg .b32 	%r<38>;
	.reg .b32 	%f<39>;
	.reg .b64 	%rd<12>;

	ld.param.u64 	%rd3, [_Z24softmax_kernel_reductionPKfPfii_param_0];
	ld.param.u64 	%rd4, [_Z24softmax_kernel_reductionPKfPfii_param_1];
	ld.param.u32 	%r20, [_Z24softmax_kernel_reductionPKfPfii_param_2];
	ld.param.u32 	%r19, [_Z24softmax_kernel_reductionPKfPfii_param_3];
	cvta.to.global.u64 	%rd1, %rd3;
	cvta.to.global.u64 	%rd2, %rd4;
	mov.u32 	%r1, %ntid.x;
	mov.u32 	%r2, %ctaid.x;
	mov.u32 	%r37, %tid.x;
	setp.ge.s32 	%p1, %r2, %r20;
	@%p1 bra 	$L__BB1_22;
	setp.ge.s32 	%p2, %r37, %r19;
	mov.f32 	%f36, 0fFF7FFFFF;
	@%p2 bra 	$L__BB1_4;
	mul.lo.s32 	%r4, %r19, %r2;
	mov.f32 	%f36, 0fFF7FFFFF;
	mov.u32 	%r33, %r37;
$L__BB1_3:
	add.s32 	%r21, %r33, %r4;
	mul.wide.s32 	%rd5, %r21, 4;
	add.s64 	%rd6, %rd1, %rd5;
	ld.global.f32 	%f13, [%rd6];
	setp.gt.f32 	%p3, %f13, %f36;
	selp.f32 	%f36, %f13, %f36, %p3;
	add.s32 	%r33, %r33, %r1;
	setp.lt.s32 	%p4, %r33, %r19;
	@%p4 bra 	$L__BB1_3;
$L__BB1_4:
	shl.b32 	%r22, %r37, 2;
	mov.u32 	%r23, sdata;
	add.s32 	%r7, %r23, %r22;
	st.shared.f32 	[%r7], %f36;
	bar.sync 	0;
	setp.lt.u32 	%p5, %r1, 2;
	@%p5 bra 	$L__BB1_10;
	mov.u32 	%r34, %r1;
$L__BB1_6:
	mov.u32 	%r8, %r34;
	shr.u32 	%r34, %r8, 1;
	setp.ge.u32 	%p6, %r37, %r34;
	@%p6 bra 	$L__BB1_9;
	shl.b32 	%r24, %r34, 2;
	add.s32 	%r25, %r7, %r24;
	ld.shared.f32 	%f4, [%r25];
	ld.shared.f32 	%f14, [%r7];
	setp.leu.f32 	%p7, %f4, %f14;
	@%p7 bra 	$L__BB1_9;
	st.shared.f32 	[%r7], %f4;
$L__BB1_9:
	bar.sync 	0;
	setp.gt.u32 	%p8, %r8, 3;
	@%p8 bra 	$L__BB1_6;
$L__BB1_10:
	setp.ge.s32 	%p9, %r37, %r19;
	mov.f32 	%f38, 0f00000000;
	@%p9 bra 	$L__BB1_14;
	ld.shared.f32 	%f5, [sdata];
	mul.lo.s32 	%r10, %r19, %r2;
	shl.b32 	%r26, %r1, 2;
	add.s32 	%r11, %r7, %r26;
	mov.f32 	%f38, 0f00000000;
	mov.u32 	%r35, %r37;
$L__BB1_12:
	add.s32 	%r27, %r35, %r10;
	mul.wide.s32 	%rd7, %r27, 4;
	add.s64 	%rd8, %rd1, %rd7;
	ld.global.f32 	%f17, [%rd8];
	sub.f32 	%f18, %f17, %f5;
	fma.rn.f32 	%f19, %f18, 0f3BBB989D, 0f3F000000;
	cvt.sat.f32.f32 	%f20, %f19;
	mov.f32 	%f21, 0f4B400001;
	mov.f32 	%f22, 0f437C0000;
	fma.rm.f32 	%f23, %f20, %f22, %f21;
	add.f32 	%f24, %f23, 0fCB40007F;
	neg.f32 	%f25, %f24;
	fma.rn.f32 	%f26, %f18, 0f3FB8AA3B, %f25;
	fma.rn.f32 	%f27, %f18, 0f32A57060, %f26;
	mov.b32 	%r28, %f23;
	shl.b32 	%r29, %r28, 23;
	mov.b32 	%f28, %r29;
	ex2.approx.ftz.f32 	%f29, %f27;
	mul.f32 	%f7, %f29, %f28;
	add.f32 	%f38, %f38, %f7;
	add.s64 	%rd9, %rd2, %rd7;
	st.global.f32 	[%rd9], %f7;
	add.s32 	%r35, %r35, %r1;
	setp.lt.s32 	%p10, %r35, %r19;
	@%p10 bra 	$L__BB1_12;
	st.shared.f32 	[%r11], %f7;
$L__BB1_14:
	setp.lt.u32 	%p11, %r1, 2;
	st.shared.f32 	[%r7], %f38;
	bar.sync 	0;
	@%p11 bra 	$L__BB1_19;
	mov.u32 	%r36, %r1;
$L__BB1_16:
	shr.u32 	%r15, %r36, 1;
	setp.ge.u32 	%p12, %r37, %r15;
	@%p12 bra 	$L__BB1_18;
	shl.b32 	%r30, %r15, 2;
	add.s32 	%r31, %r7, %r30;
	ld.shared.f32 	%f30, [%r31];
	ld.shared.f32 	%f31, [%r7];
	add.f32 	%f32, %f30, %f31;
	st.shared.f32 	[%r7], %f32;
$L__BB1_18:
	bar.sync 	0;
	setp.gt.u32 	%p13, %r36, 3;
	mov.u32 	%r36, %r15;
	@%p13 bra 	$L__BB1_16;
$L__BB1_19:
	setp.ge.s32 	%p14, %r37, %r19;
	@%p14 bra 	$L__BB1_22;
	ld.shared.f32 	%f10, [sdata];
	mul.lo.s32 	%r16, %r19, %r2;
$L__BB1_21:
	add.s32 	%r32, %r37, %r16;
	mul.wide.s32 	%rd10, %r32, 4;
	add.s64 	%rd11, %rd2, %rd10;
	ld.global.f32 	%f33, [%rd11];
	div.rn.f32 	%f34, %f33, %f10;
	st.global.f32 	[%rd11], %f34;
	add.s32 	%r37, %r37, %r1;
	setp.lt.s32 	%p15, %r37, %r19;
	@%p15 bra 	$L__BB1_21;
$L__BB1_22:
	ret;

}


// ===== COMPILED SASS (sm_100) =====

	.target	sm_100

	.elftype	@"ET_EXEC"


//--------------------- .note.nv.tkinfo           --------------------------
	.section	.note.nv.tkinfo,"",@"SHT_NOTE"
	.sectionflags	@"SHF_NOTE_NV_TKINFO"
	.tkinfo
        /*0018*/ 	.word	0x00000002
        /*0030*/ 	.string	""
        /*0030*/ 	.string	"ptxas"
        /*0030*/ 	.string	"Cuda compilation tools, release 13.0, V13.0.88"
        /*0030*/ 	.string	"Build cuda_13.0.r13.0/compiler.36424714_0"
        /*0030*/ 	.string	"-arch sm_100 -m 64 "



//--------------------- .note.nv.cuinfo           --------------------------
	.section	.note.nv.cuinfo,"",@"SHT_NOTE"
	.sectionflags	@"SHF_NOTE_NV_CUINFO"
        /*0018*/ 	.short	0x0002
        /*001a*/ 	.short	0x0064
        /*001c*/ 	.short	0x0082
	.zero		2


//--------------------- .nv.info                  --------------------------
	.section	.nv.info,"",@"SHT_CUDA_INFO"
	.align	4


	//----- nvinfo : EIATTR_REGCOUNT
	.align		4
        /*0000*/ 	.byte	0x04, 0x2f
        /*0002*/ 	.short	(.L_1 - .L_0)
	.align		4
.L_0:
        /*0004*/ 	.word	index@(_Z14softmax_kernelPKfPfii)
        /*0008*/ 	.word	0x00000020


	//----- nvinfo : EIATTR_FRAME_SIZE
	.align		4
.L_1:
        /*000c*/ 	.byte	0x04, 0x11
        /*000e*/ 	.short	(.L_3 - .L_2)
	.align		4
.L_2:
        /*0010*/ 	.word	index@($__internal_1_$__cuda_sm3x_div_rn_noftz_f32_slowpath)
        /*0014*/ 	.word	0x00000000


	//----- nvinfo : EIATTR_FRAME_SIZE
	.align		4
.L_3:
        /*0018*/ 	.byte	0x04, 0x11
        /*001a*/ 	.short	(.L_5 - .L_4)
	.align		4
.L_4:
        /*001c*/ 	.word	index@(_Z14softmax_kernelPKfPfii)
        /*0020*/ 	.word	0x00000000


	//----- nvinfo : EIATTR_REGCOUNT
	.align		4
.L_5:
        /*0024*/ 	.byte	0x04, 0x2f
        /*0026*/ 	.short	(.L_7 - .L_6)
	.align		4
.L_6:
        /*0028*/ 	.word	index@(_Z24softmax_kernel_reductionPKfPfii)
        /*002c*/ 	.word	0x00000016


	//----- nvinfo : EIATTR_FRAME_SIZE
	.align		4
.L_7:
        /*0030*/ 	.byte	0x04, 0x11
        /*0032*/ 	.short	(.L_9 - .L_8)
	.align		4
.L_8:
        /*0034*/ 	.word	index@($__internal_0_$__cuda_sm3x_div_rn_noftz_f32_slowpath)
        /*0038*/ 	.word	0x00000000


	//----- nvinfo : EIATTR_FRAME_SIZE
	.align		4
.L_9:
        /*003c*/ 	.byte	0x04, 0x11
        /*003e*/ 	.short	(.L_11 - .L_10)
	.align		4
.L_10:
        /*0040*/ 	.word	index@(_Z24softmax_kernel_reductionPKfPfii)
        /*0044*/ 	.word	0x00000000


	//----- nvinfo : EIATTR_MIN_STACK_SIZE
	.align		4
.L_11:
        /*0048*/ 	.byte	0x04, 0x12
        /*004a*/ 	.short	(.L_13 - .L_12)
	.align		4
.L_12:
        /*004c*/ 	.word	index@(_Z24softmax_kernel_reductionPKfPfii)
        /*0050*/ 	.word	0x00000000


	//----- nvinfo : EIATTR_MIN_STACK_SIZE
	.align		4
.L_13:
        /*0054*/ 	.byte	0x04, 0x12
        /*0056*/ 	.short	(.L_15 - .L_14)
	.align		4
.L_14:
        /*0058*/ 	.word	index@(_Z14softmax_kernelPKfPfii)
        /*005c*/ 	.word	0x00000000
.L_15:


//--------------------- .nv.compat                --------------------------
	.section	.nv.compat,"",@"SHT_CUDA_COMPAT_INFO"
	.align	4
        /*0000*/ 	.byte	0x02, 0x09, 0x00, 0x00, 0x02, 0x02, 0x01, 0x00, 0x02, 0x05, 0x05, 0x00, 0x03, 0x07, 0x01, 0x01
        /*0010*/ 	.byte	0x02, 0x03, 0x00, 0x00, 0x02, 0x06, 0x01, 0x00, 0x04, 0x0b, 0x08, 0x00, 0x01, 0x00, 0x00, 0x00
        /*0020*/ 	.byte	0x00, 0x00, 0x00, 0x00


//--------------------- .nv.info._Z24softmax_kernel_reductionPKfPfii --------------------------
	.section	.nv.info._Z24softmax_kernel_reductionPKfPfii,"",@"SHT_CUDA_INFO"
	.sectionflags	@""
	.align	4


	//----- nvinfo : EIATTR_CUDA_API_VERSION
	.align		4
        /*0000*/ 	.byte	0x04, 0x37
        /*0002*/ 	.short	(.L_17 - .L_16)
.L_16:
        /*0004*/ 	.word	0x00000082


	//----- nvinfo : EIATTR_KPARAM_INFO
	.align		4
.L_17:
        /*0008*/ 	.byte	0x04, 0x17
        /*000a*/ 	.short	(.L_19 - .L_18)
.L_18:
        /*000c*/ 	.word	0x00000000
        /*0010*/ 	.short	0x0003
        /*0012*/ 	.short	0x0014
        /*0014*/ 	.byte	0x00, 0xf0, 0x11, 0x00


	//----- nvinfo : EIATTR_KPARAM_INFO
	.align		4
.L_19:
        /*0018*/ 	.byte	0x04, 0x17
        /*001a*/ 	.short	(.L_21 - .L_20)
.L_20:
        /*001c*/ 	.word	0x00000000
        /*0020*/ 	.short	0x0002
        /*0022*/ 	.short	0x0010
        /*0024*/ 	.byte	0x00, 0xf0, 0x11, 0x00


	//----- nvinfo : EIATTR_KPARAM_INFO
	.align		4
.L_21:
        /*0028*/ 	.byte	0x04, 0x17
        /*002a*/ 	.short	(.L_23 - .L_22)
.L_22:
        /*002c*/ 	.word	0x00000000
        /*0030*/ 	.short	0x0001
        /*0032*/ 	.short	0x0008
        /*0034*/ 	.byte	0x00, 0xf5, 0x21, 0x00


	//----- nvinfo : EIATTR_KPARAM_INFO
	.align		4
.L_23:
        /*0038*/ 	.byte	0x04, 0x17
        /*003a*/ 	.short	(.L_25 - .L_24)
.L_24:
        /*003c*/ 	.word	0x00000000
        /*0040*/ 	.short	0x0000
        /*0042*/ 	.short	0x0000
        /*0044*/ 	.byte	0x00, 0xf5, 0x21, 0x00


	//----- nvinfo : EIATTR_SPARSE_MMA_MASK
	.align		4
.L_25:
        /*0048*/ 	.byte	0x03, 0x50
        /*004a*/ 	.short	0x0000


	//----- nvinfo : EIATTR_MAXREG_COUNT
	.align		4
        /*004c*/ 	.byte	0x03, 0x1b
        /*004e*/ 	.short	0x00ff


	//----- nvinfo : EIATTR_NUM_BARRIERS
	.align		4
        /*0050*/ 	.byte	0x02, 0x4c
        /*0052*/ 	.byte	0x01
	.zero		1


	//----- nvinfo : EIATTR_MERCURY_ISA_VERSION
	.align		4
        /*0054*/ 	.byte	0x03, 0x5f
        /*0056*/ 	.short	0x0101


	//----- nvinfo : EIATTR_VRC_CTA_INIT_COUNT
	.align		4
        /*0058*/ 	.byte	0x02, 0x4a
	.zero		1
	.zero		1


	//----- nvinfo : EIATTR_EXIT_INSTR_OFFSETS
	.align		4
        /*005c*/ 	.byte	0x04, 0x1c
        /*005e*/ 	.short	(.L_27 - .L_26)


	//   ....[0]....
.L_26:
        /*0060*/ 	.word	0x00000040


	//   ....[1]....
        /*0064*/ 	.word	0x00000680


	//   ....[2]....
        /*0068*/ 	.word	0x00000840


	//----- nvinfo : EIATTR_CRS_STACK_SIZE
	.align		4
.L_27:
        /*006c*/ 	.byte	0x04, 0x1e
        /*006e*/ 	.short	(.L_29 - .L_28)
.L_28:
        /*0070*/ 	.word	0x00000000


	//----- nvinfo : EIATTR_CBANK_PARAM_SIZE
	.align		4
.L_29:
        /*0074*/ 	.byte	0x03, 0x19
        /*0076*/ 	.short	0x0018


	//----- nvinfo : EIATTR_PARAM_CBANK
	.align		4
        /*0078*/ 	.byte	0x04, 0x0a
        /*007a*/ 	.short	(.L_31 - .L_30)
	.align		4
.L_30:
        /*007c*/ 	.word	index@(.nv.constant0._Z24softmax_kernel_reductionPKfPfii)
        /*0080*/ 	.short	0x0380
        /*0082*/ 	.short	0x0018


	//----- nvinfo : EIATTR_SW_WAR
	.align		4
.L_31:
        /*0084*/ 	.byte	0x04, 0x36
        /*0086*/ 	.short	(.L_33 - .L_32)
.L_32:
        /*0088*/ 	.word	0x00000008
.L_33:


//--------------------- .nv.info._Z14softmax_kernelPKfPfii --------------------------
	.section	.nv.info._Z14softmax_kernelPKfPfii,"",@"SHT_CUDA_INFO"
	.sectionflags	@""
	.align	4


	//----- nvinfo : EIATTR_CUDA_API_VERSION
	.align		4
        /*0000*/ 	.byte	0x04, 0x37
        /*0002*/ 	.short	(.L_35 - .L_34)
.L_34:
        /*0004*/ 	.word	0x00000082


	//----- nvinfo : EIATTR_KPARAM_INFO
	.align		4
.L_35:
        /*0008*/ 	.byte	0x04, 0x17
        /*000a*/ 	.short	(.L_37 - .L_36)
.L_36:
        /*000c*/ 	.word	0x00000000
        /*0010*/ 	.short	0x0003
        /*0012*/ 	.short	0x0014
        /*0014*/ 	.byte	0x00, 0xf0, 0x11, 0x00


	//----- nvinfo : EIATTR_KPARAM_INFO
	.align		4
.L_37:
        /*0018*/ 	.byte	0x04, 0x17
        /*001a*/ 	.short	(.L_39 - .L_38)
.L_38:
        /*001c*/ 	.word	0x00000000
        /*0020*/ 	.short	0x0002
        /*0022*/ 	.short	0x0010
        /*0024*/ 	.byte	0x00, 0xf0, 0x11, 0x00


	//----- nvinfo : EIATTR_KPARAM_INFO
	.align		4
.L_39:
        /*0028*/ 	.byte	0x04, 0x17
        /*002a*/ 	.short	(.L_41 - .L_40)
.L_40:
        /*002c*/ 	.word	0x00000000
        /*0030*/ 	.short	0x0001
        /*0032*/ 	.short	0x0008
        /*0034*/ 	.byte	0x00, 0xf5, 0x21, 0x00


	//----- nvinfo : EIATTR_KPARAM_INFO
	.align		4
.L_41:
        /*0038*/ 	.byte	0x04, 0x17
        /*003a*/ 	.short	(.L_43 - .L_42)
.L_42:
        /*003c*/ 	.word	0x00000000
        /*0040*/ 	.short	0x0000
        /*0042*/ 	.short	0x0000
        /*0044*/ 	.byte	0x00, 0xf5, 0x21, 0x00


	//----- nvinfo : EIATTR_SPARSE_MMA_MASK
	.align		4
.L_43:
        /*0048*/ 	.byte	0x03, 0x50
        /*004a*/ 	.short	0x0000


	//----- nvinfo : EIATTR_MAXREG_COUNT
	.align		4
        /*004c*/ 	.byte	0x03, 0x1b
        /*004e*/ 	.short	0x00ff


	//----- nvinfo : EIATTR_MERCURY_ISA_VERSION
	.align		4
        /*0050*/ 	.byte	0x03, 0x5f
        /*0052*/ 	.short	0x0101


	//----- nvinfo : EIATTR_VRC_CTA_INIT_COUNT
	.align		4
        /*0054*/ 	.byte	0x02, 0x4a
	.zero		1
	.zero		1


	//----- nvinfo : EIATTR_EXIT_INSTR_OFFSETS
	.align		4
        /*0058*/ 	.byte	0x04, 0x1c
        /*005a*/ 	.short	(.L_45 - .L_44)


	//   ....[0]....
.L_44:
        /*005c*/ 	.word	0x00000040


	//   ....[1]....
        /*0060*/ 	.word	0x00001ac0


	//   ....[2]....
        /*0064*/ 	.word	0x00002960


	//   ....[3]....
        /*0068*/ 	.word	0x00003110


	//   ....[4]....
        /*006c*/ 	.word	0x00003560


	//   ....[5]....
        /*0070*/ 	.word	0x000036e0


	//----- nvinfo : EIATTR_CRS_STACK_SIZE
	.align		4
.L_45:
        /*0074*/ 	.byte	0x04, 0x1e
        /*0076*/ 	.short	(.L_47 - .L_46)
.L_46:
        /*0078*/ 	.word	0x00000000


	//----- nvinfo : EIATTR_CBANK_PARAM_SIZE
	.align		4
.L_47:
        /*007c*/ 	.byte	0x03, 0x19
        /*007e*/ 	.short	0x0018


	//----- nvinfo : EIATTR_PARAM_CBANK
	.align		4
        /*0080*/ 	.byte	0x04, 0x0a
        /*0082*/ 	.short	(.L_49 - .L_48)
	.align		4
.L_48:
        /*0084*/ 	.word	index@(.nv.constant0._Z14softmax_kernelPKfPfii)
        /*0088*/ 	.short	0x0380
        /*008a*/ 	.short	0x0018


	//----- nvinfo : EIATTR_SW_WAR
	.align		4
.L_49:
        /*008c*/ 	.byte	0x04, 0x36
        /*008e*/ 	.short	(.L_51 - .L_50)
.L_50:
        /*0090*/ 	.word	0x00000008
.L_51:


//--------------------- .nv.callgraph             --------------------------
	.section	.nv.callgraph,"",@"SHT_CUDA_CALLGRAPH"
	.align	4
	.sectionentsize	8
	.align		4
        /*0000*/ 	.word	0x00000000
	.align		4
        /*0004*/ 	.word	0xffffffff
	.align		4
        /*0008*/ 	.word	0x00000000
	.align		4
        /*000c*/ 	.word	0xfffffffe
	.align		4
        /*0010*/ 	.word	0x00000000
	.align		4
        /*0014*/ 	.word	0xfffffffd
	.align		4
        /*0018*/ 	.word	0x00000000
	.align		4
        /*001c*/ 	.word	0xfffffffc


//--------------------- .text._Z24softmax_kernel_reductionPKfPfii --------------------------
	.section	.text._Z24softmax_kernel_reductionPKfPfii,"ax",@progbits
	.align	128
        .global         _Z24softmax_kernel_reductionPKfPfii
        .type           _Z24softmax_kernel_reductionPKfPfii,@function
        .size           _Z24softmax_kernel_reductionPKfPfii,(.L_x_82 - _Z24softmax_kernel_reductionPKfPfii)
        .other          _Z24softmax_kernel_reductionPKfPfii,@"STO_CUDA_ENTRY STV_DEFAULT"
_Z24softmax_kernel_reductionPKfPfii:
.text._Z24softmax_kernel_reductionPKfPfii:
[----:B------:R-:W-:Y:S08]  /*0000*/  LDC R1, c[0x0][0x37c] ;  /* 0x0000df00ff017b82 */ /* 0x000ff00000000800 */
[----:B------:R-:W0:Y:S08]  /*0010*/  S2UR UR6, SR_CTAID.X ;  /* 0x00000000000679c3 */ /* 0x000e300000002500 */
[----:B------:R-:W0:Y:S02]  /*0020*/  LDC R0, c[0x0][0x390] ;  /* 0x0000e400ff007b82 */ /* 0x000e240000000800 */
[----:B0-----:R-:W-:-:S13]  /*0030*/  ISETP.LE.AND P0, PT, R0, UR6, PT ;  /* 0x0000000600007c0c */ /* 0x001fda000bf03270 */
[----:B------:R-:W-:Y:S05]  /*0040*/  @P0 EXIT ;  /* 0x000000000000094d */ /* 0x000fea0003800000 */
[----:B------:R-:W0:Y:S01]  /*0050*/  S2R R2, SR_TID.X ;  /* 0x0000000000027919 */ /* 0x000e220000002100 */
[----:B------:R-:W0:Y:S01]  /*0060*/  LDC R11, c[0x0][0x394] ;  /* 0x0000e500ff0b7b82 */ /* 0x000e220000000800 */
[----:B------:R-:W1:Y:S01]  /*0070*/  LDCU.64 UR8, c[0x0][0x358] ;  /* 0x00006b00ff0877ac */ /* 0x000e620008000a00 */
[----:B------:R-:W-:Y:S01]  /*0080*/  BSSY.RECONVERGENT B0, `(.L_x_0) ;  /* 0x0000010000007945 */ /* 0x000fe20003800200 */
[----:B------:R-:W-:-:S05]  /*0090*/  IMAD.MOV.U32 R3, RZ, RZ, -0x800001 ;  /* 0xff7fffffff037424 */ /* 0x000fca00078e00ff */
[----:B------:R-:W2:Y:S01]  /*00a0*/  LDC R5, c[0x0][0x360] ;  /* 0x0000d800ff057b82 */ /* 0x000ea20000000800 */
[----:B0-----:R-:W-:-:S13]  /*00b0*/  ISETP.GE.AND P0, PT, R2, R11, PT ;  /* 0x0000000b0200720c */ /* 0x001fda0003f06270 */
[----:B-12---:R-:W-:Y:S05]  /*00c0*/  @P0 BRA `(.L_x_1) ;  /* 0x00000000002c0947 */ /* 0x006fea0003800000 */
[----:B------:R-:W0:Y:S01]  /*00d0*/  LDC.64 R8, c[0x0][0x380] ;  /* 0x0000e000ff087b82 */ /* 0x000e220000000a00 */
[----:B------:R-:W-:Y:S02]  /*00e0*/  IMAD.MOV.U32 R3, RZ, RZ, -0x800001 ;  /* 0xff7fffffff037424 */ /* 0x000fe400078e00ff */
[----:B------:R-:W-:-:S07]  /*00f0*/  IMAD.MOV.U32 R0, RZ, RZ, R2 ;  /* 0x000000ffff007224 */ /* 0x000fce00078e0002 */
.L_x_2:
[----:B------:R-:W-:-:S04]  /*0100*/  IMAD R7, R11, UR6, R0 ;  /* 0x000000060b077c24 */ /* 0x000fc8000f8e0200 */
[----:B0-----:R-:W-:-:S06]  /*0110*/  IMAD.WIDE R6, R7, 0x4, R8 ;  /* 0x0000000407067825 */ /* 0x001fcc00078e0208 */
[----:B------:R-:W2:Y:S01]  /*0120*/  LDG.E R6, desc[UR8][R6.64] ;  /* 0x0000000806067981 */ /* 0x000ea2000c1e1900 */
[----:B------:R-:W-:-:S05]  /*0130*/  IMAD.IADD R0, R5, 0x1, R0 ;  /* 0x0000000105007824 */ /* 0x000fca00078e0200 */
[----:B------:R-:W-:Y:S02]  /*0140*/  ISETP.GE.AND P1, PT, R0, R11, PT ;  /* 0x0000000b0000720c */ /* 0x000fe40003f26270 */
[----:B--2---:R-:W-:-:S04]  /*0150*/  FSETP.GT.AND P0, PT, R6, R3, PT ;  /* 0x000000030600720b */ /* 0x004fc80003f04000 */
[----:B------:R-:W-:-:S07]  /*0160*/  FSEL R3, R6, R3, P0 ;  /* 0x0000000306037208 */ /* 0x000fce0000000000 */
[----:B------:R-:W-:Y:S05]  /*0170*/  @!P1 BRA `(.L_x_2) ;  /* 0xfffffffc00e09947 */ /* 0x000fea000383ffff */
.L_x_1:
[----:B------:R-:W-:Y:S05]  /*0180*/  BSYNC.RECONVERGENT B0 ;  /* 0x0000000000007941 */ /* 0x000fea0003800200 */
.L_x_0:
[----:B------:R-:W0:Y:S01]  /*0190*/  S2UR UR5, SR_CgaCtaId ;  /* 0x00000000000579c3 */ /* 0x000e220000008800 */
[----:B------:R-:W-:Y:S01]  /*01a0*/  UMOV UR4, 0x400 ;  /* 0x0000040000047882 */ /* 0x000fe20000000000 */
[----:B------:R-:W-:Y:S01]  /*01b0*/  ISETP.GE.U32.AND P0, PT, R5, 0x2, PT ;  /* 0x000000020500780c */ /* 0x000fe20003f06070 */
[----:B0-----:R-:W-:-:S06]  /*01c0*/  ULEA UR4, UR5, UR4, 0x18 ;  /* 0x0000000405047291 */ /* 0x001fcc000f8ec0ff */
[----:B------:R-:W-:-:S05]  /*01d0*/  LEA R0, R2, UR4, 0x2 ;  /* 0x0000000402007c11 */ /* 0x000fca000f8e10ff */
[----:B------:R0:W-:Y:S01]  /*01e0*/  STS [R0], R3 ;  /* 0x0000000300007388 */ /* 0x0001e20000000800 */
[----:B------:R-:W-:Y:S06]  /*01f0*/  BAR.SYNC.DEFER_BLOCKING 0x0 ;  /* 0x0000000000007b1d */ /* 0x000fec0000010000 */
[----:B------:R-:W-:Y:S05]  /*0200*/  @!P0 BRA `(.L_x_3) ;  /* 0x00000000003c8947 */ /* 0x000fea0003800000 */
[----:B0-----:R-:W-:-:S07]  /*0210*/  IMAD.MOV.U32 R3, RZ, RZ, R5 ;  /* 0x000000ffff037224 */ /* 0x001fce00078e0005 */
.L_x_6:
[--C-:B------:R-:W-:Y:S01]  /*0220*/  IMAD.MOV.U32 R7, RZ, RZ, R3.reuse ;  /* 0x000000ffff077224 */ /* 0x100fe200078e0003 */
[----:B------:R-:W-:Y:S01]  /*0230*/  SHF.R.U32.HI R3, RZ, 0x1, R3 ;  /* 0x00000001ff037819 */ /* 0x000fe20000011603 */
[----:B------:R-:W-:Y:S03]  /*0240*/  BSSY.RECONVERGENT B0, `(.L_x_4) ;  /* 0x0000008000007945 */ /* 0x000fe60003800200 */
[----:B------:R-:W-:-:S13]  /*0250*/  ISETP.GE.U32.AND P0, PT, R2, R3, PT ;  /* 0x000000030200720c */ /* 0x000fda0003f06070 */
[----:B0-----:R-:W-:Y:S05]  /*0260*/  @P0 BRA `(.L_x_5) ;  /* 0x0000000000140947 */ /* 0x001fea0003800000 */
[----:B------:R-:W-:Y:S01]  /*0270*/  IMAD R4, R3, 0x4, R0 ;  /* 0x0000000403047824 */ /* 0x000fe200078e0200 */
[----:B------:R-:W-:Y:S04]  /*0280*/  LDS R6, [R0] ;  /* 0x0000000000067984 */ /* 0x000fe80000000800 */
[----:B------:R-:W0:Y:S02]  /*0290*/  LDS R9, [R4] ;  /* 0x0000000004097984 */ /* 0x000e240000000800 */
[----:B0-----:R-:W-:-:S13]  /*02a0*/  FSETP.GT.AND P0, PT, R9, R6, PT ;  /* 0x000000060900720b */ /* 0x001fda0003f04000 */
[----:B------:R0:W-:Y:S02]  /*02b0*/  @P0 STS [R0], R9 ;  /* 0x0000000900000388 */ /* 0x0001e40000000800 */
.L_x_5:
[----:B------:R-:W-:Y:S05]  /*02c0*/  BSYNC.RECONVERGENT B0 ;  /* 0x0000000000007941 */ /* 0x000fea0003800200 */
.L_x_4:
[----:B------:R-:W-:Y:S01]  /*02d0*/  BAR.SYNC.DEFER_BLOCKING 0x0 ;  /* 0x0000000000007b1d */ /* 0x000fe20000010000 */
[----:B------:R-:W-:-:S13]  /*02e0*/  ISETP.GT.U32.AND P0, PT, R7, 0x3, PT ;  /* 0x000000030700780c */ /* 0x000fda0003f04070 */
[----:B------:R-:W-:Y:S05]  /*02f0*/  @P0 BRA `(.L_x_6) ;  /* 0xfffffffc00c80947 */ /* 0x000fea000383ffff */
.L_x_3:
[----:B------:R-:W1:Y:S01]  /*0300*/  LDC R19, c[0x0][0x394] ;  /* 0x0000e500ff137b82 */ /* 0x000e620000000800 */
[----:B------:R-:W-:Y:S01]  /*0310*/  BSSY.RECONVERGENT B0, `(.L_x_7) ;  /* 0x0000024000007945 */ /* 0x000fe20003800200 */
[----:B0-----:R-:W-:Y:S01]  /*0320*/  HFMA2 R3, -RZ, RZ, 0, 0 ;  /* 0x00000000ff037431 */ /* 0x001fe200000001ff */
[----:B-1----:R-:W-:-:S13]  /*0330*/  ISETP.GE.AND P0, PT, R2, R19, PT ;  /* 0x000000130200720c */ /* 0x002fda0003f06270 */
[----:B------:R-:W-:Y:S05]  /*0340*/  @P0 BRA `(.L_x_8) ;  /* 0x0000000000800947 */ /* 0x000fea0003800000 */
[----:B------:R-:W0:Y:S01]  /*0350*/  S2UR UR5, SR_CgaCtaId ;  /* 0x00000000000579c3 */ /* 0x000e220000008800 */
[----:B------:R-:W-:Y:S01]  /*0360*/  UMOV UR4, 0x400 ;  /* 0x0000040000047882 */ /* 0x000fe20000000000 */
[----:B------:R-:W-:Y:S01]  /*0370*/  BSSY.RECONVERGENT B1, `(.L_x_9) ;  /* 0x000001c000017945 */ /* 0x000fe20003800200 */
[----:B------:R-:W-:Y:S02]  /*0380*/  IMAD R18, R5, 0x4, R0 ;  /* 0x0000000405127824 */ /* 0x000fe400078e0200 */
[----:B------:R-:W-:Y:S02]  /*0390*/  IMAD.MOV.U32 R3, RZ, RZ, RZ ;  /* 0x000000ffff037224 */ /* 0x000fe400078e00ff */
[----:B------:R-:W-:Y:S01]  /*03a0*/  IMAD.MOV.U32 R12, RZ, RZ, R2 ;  /* 0x000000ffff0c7224 */ /* 0x000fe200078e0002 */
[----:B------:R-:W1:Y:S08]  /*03b0*/  LDC.64 R6, c[0x0][0x380] ;  /* 0x0000e000ff067b82 */ /* 0x000e700000000a00 */
[----:B------:R-:W2:Y:S01]  /*03c0*/  LDC.64 R8, c[0x0][0x388] ;  /* 0x0000e200ff087b82 */ /* 0x000ea20000000a00 */
[----:B0-----:R-:W-:-:S09]  /*03d0*/  ULEA UR4, UR5, UR4, 0x18 ;  /* 0x0000000405047291 */ /* 0x001fd2000f8ec0ff */
[----:B------:R-:W0:Y:S03]  /*03e0*/  LDS R4, [UR4] ;  /* 0x00000004ff047984 */ /* 0x000e260008000800 */
.L_x_10:
[----:B------:R-:W-:-:S04]  /*03f0*/  IMAD R13, R19, UR6, R12 ;  /* 0x00000006130d7c24 */ /* 0x000fc8000f8e020c */
[----:B-1-3--:R-:W-:-:S06]  /*0400*/  IMAD.WIDE R10, R13, 0x4, R6 ;  /* 0x000000040d0a7825 */ /* 0x00afcc00078e0206 */
[----:B------:R-:W0:Y:S01]  /*0410*/  LDG.E R11, desc[UR8][R10.64] ;  /* 0x000000080a0b7981 */ /* 0x000e22000c1e1900 */
[----:B------:R-:W-:Y:S01]  /*0420*/  IMAD.MOV.U32 R15, RZ, RZ, 0x3bbb989d ;  /* 0x3bbb989dff0f7424 */ /* 0x000fe200078e00ff */
[----:B------:R-:W-:Y:S01]  /*0430*/  IADD3 R12, PT, PT, R5, R12, RZ ;  /* 0x0000000c050c7210 */ /* 0x000fe20007ffe0ff */
[----:B------:R-:W-:-:S03]  /*0440*/  IMAD.MOV.U32 R16, RZ, RZ, 0x437c0000 ;  /* 0x437c0000ff107424 */ /* 0x000fc600078e00ff */
[----:B------:R-:W-:Y:S01]  /*0450*/  ISETP.GE.AND P0, PT, R12, R19, PT ;  /* 0x000000130c00720c */ /* 0x000fe20003f06270 */
[----:B0-----:R-:W-:Y:S01]  /*0460*/  FADD R14, -R4, R11 ;  /* 0x0000000b040e7221 */ /* 0x001fe20000000100 */
[----:B--2---:R-:W-:-:S04]  /*0470*/  IMAD.WIDE R10, R13, 0x4, R8 ;  /* 0x000000040d0a7825 */ /* 0x004fc800078e0208 */
[----:B------:R-:W-:-:S04]  /*0480*/  FFMA.SAT R15, R14, R15, 0.5 ;  /* 0x3f0000000e0f7423 */ /* 0x000fc8000000200f */
[----:B------:R-:W-:-:S04]  /*0490*/  FFMA.RM R15, R15, R16, 12582913 ;  /* 0x4b4000010f0f7423 */ /* 0x000fc80000004010 */
[C---:B------:R-:W-:Y:S01]  /*04a0*/  FADD R17, R15.reuse, -12583039 ;  /* 0xcb40007f0f117421 */ /* 0x040fe20000000000 */
[----:B------:R-:W-:-:S03]  /*04b0*/  IMAD.SHL.U32 R15, R15, 0x800000, RZ ;  /* 0x008000000f0f7824 */ /* 0x000fc600078e00ff */
[----:B------:R-:W-:-:S04]  /*04c0*/  FFMA R17, R14, 1.4426950216293334961, -R17 ;  /* 0x3fb8aa3b0e117823 */ /* 0x000fc80000000811 */
[----:B------:R-:W-:-:S04]  /*04d0*/  FFMA R17, R14, 1.925963033500011079e-08, R17 ;  /* 0x32a570600e117823 */ /* 0x000fc80000000011 */
[----:B------:R-:W0:Y:S02]  /*04e0*/  MUFU.EX2 R14, R17 ;  /* 0x00000011000e7308 */ /* 0x000e240000000800 */
[----:B0-----:R-:W-:-:S04]  /*04f0*/  FMUL R15, R15, R14 ;  /* 0x0000000e0f0f7220 */ /* 0x001fc80000400000 */
[----:B------:R-:W-:Y:S01]  /*0500*/  FADD R3, R15, R3 ;  /* 0x000000030f037221 */ /* 0x000fe20000000000 */
[----:B------:R3:W-:Y:S01]  /*0510*/  STG.E desc[UR8][R10.64], R15 ;  /* 0x0000000f0a007986 */ /* 0x0007e2000c101908 */
[----:B------:R-:W-:Y:S05]  /*0520*/  @!P0 BRA `(.L_x_10) ;  /* 0xfffffffc00b08947 */ /* 0x000fea000383ffff */
[----:B------:R-:W-:Y:S05]  /*0530*/  BSYNC.RECONVERGENT B1 ;  /* 0x0000000000017941 */ /* 0x000fea0003800200 */
.L_x_9:
[----:B------:R0:W-:Y:S02]  /*0540*/  STS [R18], R15 ;  /* 0x0000000f12007388 */ /* 0x0001e40000000800 */
.L_x_8:
[----:B------:R-:W-:Y:S05]  /*0550*/  BSYNC.RECONVERGENT B0 ;  /* 0x0000000000007941 */ /* 0x000fea0003800200 */
.L_x_7:
[----:B------:R-:W-:Y:S01]  /*0560*/  ISETP.GE.U32.AND P0, PT, R5, 0x2, PT ;  /* 0x000000020500780c */ /* 0x000fe20003f06070 */
[----:B------:R1:W-:Y:S01]  /*0570*/  STS [R0], R3 ;  /* 0x0000000300007388 */ /* 0x0003e20000000800 */
[----:B------:R-:W-:Y:S11]  /*0580*/  BAR.SYNC.DEFER_BLOCKING 0x0 ;  /* 0x0000000000007b1d */ /* 0x000ff60000010000 */
[----:B-1----:R-:W-:Y:S05]  /*0590*/  @!P0 BRA `(.L_x_11) ;  /* 0x0000000000308947 */ /* 0x002fea0003800000 */
[----:B------:R-:W-:-:S07]  /*05a0*/  IMAD.MOV.U32 R3, RZ, RZ, R5 ;  /* 0x000000ffff037224 */ /* 0x000fce00078e0005 */
.L_x_12:
[----:B------:R-:W-:-:S04]  /*05b0*/  SHF.R.U32.HI R9, RZ, 0x1, R3 ;  /* 0x00000001ff097819 */ /* 0x000fc80000011603 */
[----:B------:R-:W-:-:S13]  /*05c0*/  ISETP.GE.U32.AND P0, PT, R2, R9, PT ;  /* 0x000000090200720c */ /* 0x000fda0003f06070 */
[----:B------:R-:W-:Y:S01]  /*05d0*/  @!P0 IMAD R4, R9, 0x4, R0 ;  /* 0x0000000409048824 */ /* 0x000fe200078e0200 */
[----:B------:R-:W-:Y:S05]  /*05e0*/  @!P0 LDS R7, [R0] ;  /* 0x0000000000078984 */ /* 0x000fea0000000800 */
[----:B------:R-:W1:Y:S02]  /*05f0*/  @!P0 LDS R4, [R4] ;  /* 0x0000000004048984 */ /* 0x000e640000000800 */
[----:B-1----:R-:W-:-:S05]  /*0600*/  @!P0 FADD R7, R4, R7 ;  /* 0x0000000704078221 */ /* 0x002fca0000000000 */
[----:B------:R1:W-:Y:S01]  /*0610*/  @!P0 STS [R0], R7 ;  /* 0x0000000700008388 */ /* 0x0003e20000000800 */
[----:B------:R-:W-:Y:S01]  /*0620*/  BAR.SYNC.DEFER_BLOCKING 0x0 ;  /* 0x0000000000007b1d */ /* 0x000fe20000010000 */
[----:B------:R-:W-:Y:S01]  /*0630*/  ISETP.GT.U32.AND P0, PT, R3, 0x3, PT ;  /* 0x000000030300780c */ /* 0x000fe20003f04070 */
[----:B------:R-:W-:-:S12]  /*0640*/  IMAD.MOV.U32 R3, RZ, RZ, R9 ;  /* 0x000000ffff037224 */ /* 0x000fd800078e0009 */
[----:B-1----:R-:W-:Y:S05]  /*0650*/  @P0 BRA `(.L_x_12) ;  /* 0xfffffffc00d40947 */ /* 0x002fea000383ffff */
.L_x_11:
[----:B------:R-:W1:Y:S02]  /*0660*/  LDCU UR4, c[0x0][0x394] ;  /* 0x00007280ff0477ac */ /* 0x000e640008000800 */
[----:B-1----:R-:W-:-:S13]  /*0670*/  ISETP.GE.AND P0, PT, R2, UR4, PT ;  /* 0x0000000402007c0c */ /* 0x002fda000bf06270 */
[----:B------:R-:W-:Y:S05]  /*0680*/  @P0 EXIT ;  /* 0x000000000000094d */ /* 0x000fea0003800000 */
[----:B------:R-:W1:Y:S01]  /*0690*/  S2UR UR5, SR_CgaCtaId ;  /* 0x00000000000579c3 */ /* 0x000e620000008800 */
[----:B------:R-:W-:-:S07]  /*06a0*/  UMOV UR4, 0x400 ;  /* 0x0000040000047882 */ /* 0x000fce0000000000 */
[----:B---3--:R-:W2:Y:S08]  /*06b0*/  LDC R11, c[0x0][0x394] ;  /* 0x0000e500ff0b7b82 */ /* 0x008eb00000000800 */
[----:B------:R-:W3:Y:S01]  /*06c0*/  LDC.64 R6, c[0x0][0x388] ;  /* 0x0000e200ff067b82 */ /* 0x000ee20000000a00 */
[----:B-1----:R-:W-:-:S09]  /*06d0*/  ULEA UR4, UR5, UR4, 0x18 ;  /* 0x0000000405047291 */ /* 0x002fd2000f8ec0ff */
[----:B------:R-:W1:Y:S02]  /*06e0*/  LDS R3, [UR4] ;  /* 0x00000004ff037984 */ /* 0x000e640008000800 */
[----:B------:R-:W4:Y:S02]  /*06f0*/  LDCU UR4, c[0x0][0x394] ;  /* 0x00007280ff0477ac */ /* 0x000f240008000800 */
.L_x_15:
[----:B--2---:R-:W-:-:S04]  /*0700*/  IMAD R9, R11, UR6, R2 ;  /* 0x000000060b097c24 */ /* 0x004fc8000f8e0202 */
[----:B---3--:R-:W-:-:S05]  /*0710*/  IMAD.WIDE R8, R9, 0x4, R6 ;  /* 0x0000000409087825 */ /* 0x008fca00078e0206 */
[----:B------:R-:W2:Y:S01]  /*0720*/  LDG.E R0, desc[UR8][R8.64] ;  /* 0x0000000808007981 */ /* 0x000ea2000c1e1900 */
[----:B-1----:R-:W1:Y:S01]  /*0730*/  MUFU.RCP R4, R3 ;  /* 0x0000000300047308 */ /* 0x002e620000001000 */
[----:B------:R-:W-:Y:S01]  /*0740*/  BSSY.RECONVERGENT B0, `(.L_x_13) ;  /* 0x000000b000007945 */ /* 0x000fe20003800200 */
[----:B-1----:R-:W-:-:S04]  /*0750*/  FFMA R13, -R3, R4, 1 ;  /* 0x3f800000030d7423 */ /* 0x002fc80000000104 */
[----:B------:R-:W-:Y:S02]  /*0760*/  FFMA R13, R4, R13, R4 ;  /* 0x0000000d040d7223 */ /* 0x000fe40000000004 */
[----:B--2---:R-:W1:Y:S02]  /*0770*/  FCHK P0, R0, R3 ;  /* 0x0000000300007302 */ /* 0x004e640000000000 */
[----:B------:R-:W-:-:S04]  /*0780*/  FFMA R4, R0, R13, RZ ;  /* 0x0000000d00047223 */ /* 0x000fc800000000ff */
[----:B------:R-:W-:-:S04]  /*0790*/  FFMA R10, -R3, R4, R0 ;  /* 0x00000004030a7223 */ /* 0x000fc80000000100 */
[----:B------:R-:W-:Y:S01]  /*07a0*/  FFMA R13, R13, R10, R4 ;  /* 0x0000000a0d0d7223 */ /* 0x000fe20000000004 */
[----:B-1----:R-:W-:Y:S06]  /*07b0*/  @!P0 BRA `(.L_x_14) ;  /* 0x00000000000c8947 */ /* 0x002fec0003800000 */
[----:B------:R-:W-:-:S07]  /*07c0*/  MOV R4, 0x7e0 ;  /* 0x000007e000047802 */ /* 0x000fce0000000f00 */
[----:B0---4-:R-:W-:Y:S05]  /*07d0*/  CALL.REL.NOINC `($__internal_0_$__cuda_sm3x_div_rn_noftz_f32_slowpath) ;  /* 0x00000000001c7944 */ /* 0x011fea0003c00000 */
[----:B------:R-:W-:-:S07]  /*07e0*/  IMAD.MOV.U32 R13, RZ, RZ, R0 ;  /* 0x000000ffff0d7224 */ /* 0x000fce00078e0000 */
.L_x_14:
[----:B----4-:R-:W-:Y:S05]  /*07f0*/  BSYNC.RECONVERGENT B0 ;  /* 0x0000000000007941 */ /* 0x010fea0003800200 */
.L_x_13:
[----:B------:R1:W-:Y:S01]  /*0800*/  STG.E desc[UR8][R8.64], R13 ;  /* 0x0000000d08007986 */ /* 0x0003e2000c101908 */
[----:B------:R-:W-:-:S05]  /*0810*/  IMAD.IADD R2, R5, 0x1, R2 ;  /* 0x0000000105027824 */ /* 0x000fca00078e0202 */
[----:B------:R-:W-:-:S13]  /*0820*/  ISETP.GE.AND P0, PT, R2, UR4, PT ;  /* 0x0000000402007c0c */ /* 0x000fda000bf06270 */
[----:B-1----:R-:W-:Y:S05]  /*0830*/  @!P0 BRA `(.L_x_15) ;  /* 0xfffffffc00b08947 */ /* 0x002fea000383ffff */
[----:B------:R-:W-:Y:S05]  /*0840*/  EXIT ;  /* 0x000000000000794d */ /* 0x000fea0003800000 */
        .weak           $__internal_0_$__cuda_sm3x_div_rn_noftz_f32_slowpath
        .type           $__internal_0_$__cuda_sm3x_div_rn_noftz_f32_slowpath,@function
        .size           $__internal_0_$__cuda_sm3x_div_rn_noftz_f32_slowpath,(.L_x_82 - $__internal_0_$__cuda_sm3x_div_rn_noftz_f32_slowpath)
$__internal_0_$__cuda_sm3x_div_rn_noftz_f32_slowpath:
[--C-:B------:R-:W-:Y:S01]  /*0850*/  SHF.R.U32.HI R12, RZ, 0x17, R3.reuse ;  /* 0x00000017ff0c7819 */ /* 0x100fe20000011603 */
[----:B------:R-:W-:Y:S01]  /*0860*/  BSSY.RECONVERGENT B1, `(.L_x_16) ;  /* 0x0000064000017945 */ /* 0x000fe20003800200 */
[--C-:B------:R-:W-:Y:S01]  /*0870*/  SHF.R.U32.HI R10, RZ, 0x17, R0.reuse ;  /* 0x00000017ff0a7819 */ /* 0x100fe20000011600 */
[----:B------:R-:W-:Y:S01]  /*0880*/  IMAD.MOV.U32 R13, RZ, RZ, R0 ;  /* 0x000000ffff0d7224 */ /* 0x000fe200078e0000 */
[----:B------:R-:W-:Y:S01]  /*0890*/  LOP3.LUT R12, R12, 0xff, RZ, 0xc0, !PT ;  /* 0x000000ff0c0c7812 */ /* 0x000fe200078ec0ff */
[----:B------:R-:W-:Y:S01]  /*08a0*/  IMAD.MOV.U32 R14, RZ, RZ, R3 ;  /* 0x000000ffff0e7224 */ /* 0x000fe200078e0003 */
[----:B------:R-:W-:-:S03]  /*08b0*/  LOP3.LUT R18, R10, 0xff, RZ, 0xc0, !PT ;  /* 0x000000ff0a127812 */ /* 0x000fc600078ec0ff */
[----:B------:R-:W-:Y:S01]  /*08c0*/  VIADD R15, R12, 0xffffffff ;  /* 0xffffffff0c0f7836 */ /* 0x000fe20000000000 */
[----:B------:R-:W-:-:S04]  /*08d0*/  IADD3 R16, PT, PT, R18, -0x1, RZ ;  /* 0xffffffff12107810 */ /* 0x000fc80007ffe0ff */
[----:B------:R-:W-:-:S04]  /*08e0*/  ISETP.GT.U32.AND P0, PT, R15, 0xfd, PT ;  /* 0x000000fd0f00780c */ /* 0x000fc80003f04070 */
[----:B------:R-:W-:-:S13]  /*08f0*/  ISETP.GT.U32.OR P0, PT, R16, 0xfd, P0 ;  /* 0x000000fd1000780c */ /* 0x000fda0000704470 */
[----:B------:R-:W-:Y:S01]  /*0900*/  @!P0 IMAD.MOV.U32 R10, RZ, RZ, RZ ;  /* 0x000000ffff0a8224 */ /* 0x000fe200078e00ff */
[----:B------:R-:W-:Y:S06]  /*0910*/  @!P0 BRA `(.L_x_17) ;  /* 0x00000000005c8947 */ /* 0x000fec0003800000 */
[----:B------:R-:W-:Y:S02]  /*0920*/  FSETP.GTU.FTZ.AND P1, PT, |R3|, +INF , PT ;  /* 0x7f8000000300780b */ /* 0x000fe40003f3c200 */
[----:B------:R-:W-:-:S04]  /*0930*/  FSETP.GTU.FTZ.AND P0, PT, |R0|, +INF , PT ;  /* 0x7f8000000000780b */ /* 0x000fc80003f1c200 */
[----:B------:R-:W-:-:S13]  /*0940*/  PLOP3.LUT P0, PT, P0, P1, PT, 0xf8, 0x8f ;  /* 0x00000000008f781c */ /* 0x000fda0000703f70 */
[----:B------:R-:W-:Y:S05]  /*0950*/  @P0 BRA `(.L_x_18) ;  /* 0x00000004004c0947 */ /* 0x000fea0003800000 */
[----:B------:R-:W-:-:S13]  /*0960*/  LOP3.LUT P0, RZ, R14, 0x7fffffff, R13, 0xc8, !PT ;  /* 0x7fffffff0eff7812 */ /* 0x000fda000780c80d */
[----:B------:R-:W-:Y:S05]  /*0970*/  @!P0 BRA `(.L_x_19) ;  /* 0x00000004003c8947 */ /* 0x000fea0003800000 */
[C---:B------:R-:W-:Y:S02]  /*0980*/  FSETP.NEU.FTZ.AND P2, PT, |R0|.reuse, +INF , PT ;  /* 0x7f8000000000780b */ /* 0x040fe40003f5d200 */
[----:B------:R-:W-:Y:S02]  /*0990*/  FSETP.NEU.FTZ.AND P1, PT, |R3|, +INF , PT ;  /* 0x7f8000000300780b */ /* 0x000fe40003f3d200 */
[----:B------:R-:W-:-:S11]  /*09a0*/  FSETP.NEU.FTZ.AND P0, PT, |R0|, +INF , PT ;  /* 0x7f8000000000780b */ /* 0x000fd60003f1d200 */
[----:B------:R-:W-:Y:S05]  /*09b0*/  @!P1 BRA !P2, `(.L_x_19) ;  /* 0x00000004002c9947 */ /* 0x000fea0005000000 */
[----:B------:R-:W-:-:S04]  /*09c0*/  LOP3.LUT P2, RZ, R13, 0x7fffffff, RZ, 0xc0, !PT ;  /* 0x7fffffff0dff7812 */ /* 0x000fc8000784c0ff */
[----:B------:R-:W-:-:S13]  /*09d0*/  PLOP3.LUT P1, PT, P1, P2, PT, 0x2f, 0xf2 ;  /* 0x0000000000f2781c */ /* 0x000fda0000f24577 */
[----:B------:R-:W-:Y:S05]  /*09e0*/  @P1 BRA `(.L_x_20) ;  /* 0x0000000400181947 */ /* 0x000fea0003800000 */
[----:B------:R-:W-:-:S04]  /*09f0*/  LOP3.LUT P1, RZ, R14, 0x7fffffff, RZ, 0xc0, !PT ;  /* 0x7fffffff0eff7812 */ /* 0x000fc8000782c0ff */
[----:B------:R-:W-:-:S13]  /*0a00*/  PLOP3.LUT P0, PT, P0, P1, PT, 0x2f, 0xf2 ;  /* 0x0000000000f2781c */ /* 0x000fda0000702577 */
[----:B------:R-:W-:Y:S05]  /*0a10*/  @P0 BRA `(.L_x_21) ;  /* 0x0000000400000947 */ /* 0x000fea0003800000 */
[----:B------:R-:W-:Y:S02]  /*0a20*/  ISETP.GE.AND P0, PT, R16, RZ, PT ;  /* 0x000000ff1000720c */ /* 0x000fe40003f06270 */
[----:B------:R-:W-:-:S11]  /*0a30*/  ISETP.GE.AND P1, PT, R15, RZ, PT ;  /* 0x000000ff0f00720c */ /* 0x000fd60003f26270 */
[----:B------:R-:W-:Y:S02]  /*0a40*/  @P0 IMAD.MOV.U32 R10, RZ, RZ, RZ ;  /* 0x000000ffff0a0224 */ /* 0x000fe400078e00ff */
[----:B------:R-:W-:Y:S01]  /*0a50*/  @!P0 FFMA R13, R0, 1.84467440737095516160e+19, RZ ;  /* 0x5f800000000d8823 */ /* 0x000fe200000000ff */
[----:B------:R-:W-:Y:S02]  /*0a60*/  @!P0 IMAD.MOV.U32 R10, RZ, RZ, -0x40 ;  /* 0xffffffc0ff0a8424 */ /* 0x000fe400078e00ff */
[----:B------:R-:W-:Y:S02]  /*0a70*/  @!P1 FFMA R14, R3, 1.84467440737095516160e+19, RZ ;  /* 0x5f800000030e9823 */ /* 0x000fe400000000ff */
[----:B------:R-:W-:-:S07]  /*0a80*/  @!P1 VIADD R10, R10, 0x40 ;  /* 0x000000400a0a9836 */ /* 0x000fce0000000000 */
.L_x_17:
[----:B------:R-:W-:Y:S01]  /*0a90*/  LEA R15, R12, 0xc0800000, 0x17 ;  /* 0xc08000000c0f7811 */ /* 0x000fe200078eb8ff */
[----:B------:R-:W-:Y:S03]  /*0aa0*/  BSSY.RECONVERGENT B2, `(.L_x_22) ;  /* 0x0000036000027945 */ /* 0x000fe60003800200 */
[----:B------:R-:W-:Y:S01]  /*0ab0*/  IADD3 R15, PT, PT, -R15, R14, RZ ;  /* 0x0000000e0f0f7210 */ /* 0x000fe20007ffe1ff */
[----:B------:R-:W-:-:S03]  /*0ac0*/  VIADD R14, R18, 0xffffff81 ;  /* 0xffffff81120e7836 */ /* 0x000fc60000000000 */
[----:B------:R-:W0:Y:S01]  /*0ad0*/  MUFU.RCP R16, R15 ;  /* 0x0000000f00107308 */ /* 0x000e220000001000 */
[----:B------:R-:W-:Y:S01]  /*0ae0*/  FADD.FTZ R17, -R15, -RZ ;  /* 0x800000ff0f117221 */ /* 0x000fe20000010100 */
[----:B------:R-:W-:-:S03]  /*0af0*/  IMAD R0, R14, -0x800000, R13 ;  /* 0xff8000000e007824 */ /* 0x000fc600078e020d */
[----:B0-----:R-:W-:-:S04]  /*0b00*/  FFMA R19, R16, R17, 1 ;  /* 0x3f80000010137423 */ /* 0x001fc80000000011 */
[----:B------:R-:W-:-:S04]  /*0b10*/  FFMA R18, R16, R19, R16 ;  /* 0x0000001310127223 */ /* 0x000fc80000000010 */
[----:B------:R-:W-:-:S04]  /*0b20*/  FFMA R13, R0, R18, RZ ;  /* 0x00000012000d7223 */ /* 0x000fc800000000ff */
[----:B------:R-:W-:-:S04]  /*0b30*/  FFMA R16, R17, R13, R0 ;  /* 0x0000000d11107223 */ /* 0x000fc80000000000 */
[----:B------:R-:W-:Y:S01]  /*0b40*/  FFMA R19, R18, R16, R13 ;  /* 0x0000001012137223 */ /* 0x000fe2000000000d */
[----:B------:R-:W-:-:S03]  /*0b50*/  IADD3 R13, PT, PT, R14, 0x7f, -R12 ;  /* 0x0000007f0e0d7810 */ /* 0x000fc60007ffe80c */
[----:B------:R-:W-:Y:S02]  /*0b60*/  FFMA R16, R17, R19, R0 ;  /* 0x0000001311107223 */ /* 0x000fe40000000000 */
[----:B------:R-:W-:Y:S02]  /*0b70*/  IMAD.IADD R13, R13, 0x1, R10 ;  /* 0x000000010d0d7824 */ /* 0x000fe400078e020a */
[----:B------:R-:W-:-:S05]  /*0b80*/  FFMA R0, R18, R16, R19 ;  /* 0x0000001012007223 */ /* 0x000fca0000000013 */
[----:B------:R-:W-:-:S04]  /*0b90*/  SHF.R.U32.HI R12, RZ, 0x17, R0 ;  /* 0x00000017ff0c7819 */ /* 0x000fc80000011600 */
[----:B------:R-:W-:-:S05]  /*0ba0*/  LOP3.LUT R12, R12, 0xff, RZ, 0xc0, !PT ;  /* 0x000000ff0c0c7812 */ /* 0x000fca00078ec0ff */
[----:B------:R-:W-:-:S04]  /*0bb0*/  IMAD.IADD R14, R12, 0x1, R13 ;  /* 0x000000010c0e7824 */ /* 0x000fc800078e020d */
[----:B------:R-:W-:-:S05]  /*0bc0*/  VIADD R10, R14, 0xffffffff ;  /* 0xffffffff0e0a7836 */ /* 0x000fca0000000000 */
[----:B------:R-:W-:-:S13]  /*0bd0*/  ISETP.GE.U32.AND P0, PT, R10, 0xfe, PT ;  /* 0x000000fe0a00780c */ /* 0x000fda0003f06070 */
[----:B------:R-:W-:Y:S05]  /*0be0*/  @!P0 BRA `(.L_x_23) ;  /* 0x0000000000808947 */ /* 0x000fea0003800000 */
[----:B------:R-:W-:-:S13]  /*0bf0*/  ISETP.GT.AND P0, PT, R14, 0xfe, PT ;  /* 0x000000fe0e00780c */ /* 0x000fda0003f04270 */
[----:B------:R-:W-:Y:S05]  /*0c00*/  @P0 BRA `(.L_x_24) ;  /* 0x00000000006c0947 */ /* 0x000fea0003800000 */
[----:B------:R-:W-:-:S13]  /*0c10*/  ISETP.GE.AND P0, PT, R14, 0x1, PT ;  /* 0x000000010e00780c */ /* 0x000fda0003f06270 */
[----:B------:R-:W-:Y:S05]  /*0c20*/  @P0 BRA `(.L_x_25) ;  /* 0x0000000000740947 */ /* 0x000fea0003800000 */
[----:B------:R-:W-:Y:S02]  /*0c30*/  ISETP.GE.AND P0, PT, R14, -0x18, PT ;  /* 0xffffffe80e00780c */ /* 0x000fe40003f06270 */
[----:B------:R-:W-:-:S11]  /*0c40*/  LOP3.LUT R0, R0, 0x80000000, RZ, 0xc0, !PT ;  /* 0x8000000000007812 */ /* 0x000fd600078ec0ff */
[----:B------:R-:W-:Y:S05]  /*0c50*/  @!P0 BRA `(.L_x_25) ;  /* 0x0000000000688947 */ /* 0x000fea0003800000 */
[-CC-:B------:R-:W-:Y:S01]  /*0c60*/  FFMA.RZ R10, R18, R16.reuse, R19.reuse ;  /* 0x00000010120a7223 */ /* 0x180fe2000000c013 */
[----:B------:R-:W-:Y:S02]  /*0c70*/  VIADD R15, R14, 0x20 ;  /* 0x000000200e0f7836 */ /* 0x000fe40000000000 */
[-CC-:B------:R-:W-:Y:S01]  /*0c80*/  FFMA.RM R13, R18, R16.reuse, R19.reuse ;  /* 0x00000010120d7223 */ /* 0x180fe20000004013 */
[----:B------:R-:W-:Y:S02]  /*0c90*/  ISETP.NE.AND P2, PT, R14, RZ, PT ;  /* 0x000000ff0e00720c */ /* 0x000fe40003f45270 */
[----:B------:R-:W-:Y:S01]  /*0ca0*/  LOP3.LUT R12, R10, 0x7fffff, RZ, 0xc0, !PT ;  /* 0x007fffff0a0c7812 */ /* 0x000fe200078ec0ff */
[----:B------:R-:W-:Y:S01]  /*0cb0*/  FFMA.RP R10, R18, R16, R19 ;  /* 0x00000010120a7223 */ /* 0x000fe20000008013 */
[----:B------:R-:W-:Y:S02]  /*0cc0*/  ISETP.NE.AND P1, PT, R14, RZ, PT ;  /* 0x000000ff0e00720c */ /* 0x000fe40003f25270 */
[----:B------:R-:W-:-:S02]  /*0cd0*/  LOP3.LUT R12, R12, 0x800000, RZ, 0xfc, !PT ;  /* 0x008000000c0c7812 */ /* 0x000fc400078efcff */
[----:B------:R-:W-:Y:S02]  /*0ce0*/  IADD3 R14, PT, PT, -R14, RZ, RZ ;  /* 0x000000ff0e0e7210 */ /* 0x000fe40007ffe1ff */
[----:B------:R-:W-:Y:S02]  /*0cf0*/  SHF.L.U32 R15, R12, R15, RZ ;  /* 0x0000000f0c0f7219 */ /* 0x000fe400000006ff */
[----:B------:R-:W-:Y:S02]  /*0d00*/  FSETP.NEU.FTZ.AND P0, PT, R10, R13, PT ;  /* 0x0000000d0a00720b */ /* 0x000fe40003f1d000 */
[----:B------:R-:W-:Y:S02]  /*0d10*/  SEL R13, R14, RZ, P2 ;  /* 0x000000ff0e0d7207 */ /* 0x000fe40001000000 */
[----:B------:R-:W-:Y:S02]  /*0d20*/  ISETP.NE.AND P1, PT, R15, RZ, P1 ;  /* 0x000000ff0f00720c */ /* 0x000fe40000f25270 */
[----:B------:R-:W-:-:S02]  /*0d30*/  SHF.R.U32.HI R13, RZ, R13, R12 ;  /* 0x0000000dff0d7219 */ /* 0x000fc4000001160c */
[----:B------:R-:W-:Y:S02]  /*0d40*/  PLOP3.LUT P0, PT, P0, P1, PT, 0xf8, 0x8f ;  /* 0x00000000008f781c */ /* 0x000fe40000703f70 */
[----:B------:R-:W-:Y:S02]  /*0d50*/  SHF.R.U32.HI R15, RZ, 0x1, R13 ;  /* 0x00000001ff0f7819 */ /* 0x000fe4000001160d */
[----:B------:R-:W-:-:S04]  /*0d60*/  SEL R10, RZ, 0x1, !P0 ;  /* 0x00000001ff0a7807 */ /* 0x000fc80004000000 */
[----:B------:R-:W-:-:S04]  /*0d70*/  LOP3.LUT R10, R10, 0x1, R15, 0xf8, !PT ;  /* 0x000000010a0a7812 */ /* 0x000fc800078ef80f */
[----:B------:R-:W-:-:S05]  /*0d80*/  LOP3.LUT R10, R10, R13, RZ, 0xc0, !PT ;  /* 0x0000000d0a0a7212 */ /* 0x000fca00078ec0ff */
[----:B------:R-:W-:-:S05]  /*0d90*/  IMAD.IADD R15, R15, 0x1, R10 ;  /* 0x000000010f0f7824 */ /* 0x000fca00078e020a */
[----:B------:R-:W-:Y:S01]  /*0da0*/  LOP3.LUT R0, R15, R0, RZ, 0xfc, !PT ;  /* 0x000000000f007212 */ /* 0x000fe200078efcff */
[----:B------:R-:W-:Y:S06]  /*0db0*/  BRA `(.L_x_25) ;  /* 0x0000000000107947 */ /* 0x000fec0003800000 */
.L_x_24:
[----:B------:R-:W-:-:S04]  /*0dc0*/  LOP3.LUT R0, R0, 0x80000000, RZ, 0xc0, !PT ;  /* 0x8000000000007812 */ /* 0x000fc800078ec0ff */
[----:B------:R-:W-:Y:S01]  /*0dd0*/  LOP3.LUT R0, R0, 0x7f800000, RZ, 0xfc, !PT ;  /* 0x7f80000000007812 */ /* 0x000fe200078efcff */
[----:B------:R-:W-:Y:S06]  /*0de0*/  BRA `(.L_x_25) ;  /* 0x0000000000047947 */ /* 0x000fec0003800000 */
.L_x_23:
[----:B------:R-:W-:-:S07]  /*0df0*/  IMAD R0, R13, 0x800000, R0 ;  /* 0x008000000d007824 */ /* 0x000fce00078e0200 */
.L_x_25:
[----:B------:R-:W-:Y:S05]  /*0e00*/  BSYNC.RECONVERGENT B2 ;  /* 0x0000000000027941 */ /* 0x000fea0003800200 */
.L_x_22:
[----:B------:R-:W-:Y:S05]  /*0e10*/  BRA `(.L_x_26) ;  /* 0x0000000000207947 */ /* 0x000fea0003800000 */
.L_x_21:
[----:B------:R-:W-:-:S04]  /*0e20*/  LOP3.LUT R0, R14, 0x80000000, R13, 0x48, !PT ;  /* 0x800000000e007812 */ /* 0x000fc800078e480d */
[----:B------:R-:W-:Y:S01]  /*0e30*/  LOP3.LUT R0, R0, 0x7f800000, RZ, 0xfc, !PT ;  /* 0x7f80000000007812 */ /* 0x000fe200078efcff */
[----:B------:R-:W-:Y:S06]  /*0e40*/  BRA `(.L_x_26) ;  /* 0x0000000000147947 */ /* 0x000fec0003800000 */
.L_x_20:
[----:B------:R-:W-:Y:S01]  /*0e50*/  LOP3.LUT R0, R14, 0x80000000, R13, 0x48, !PT ;  /* 0x800000000e007812 */ /* 0x000fe200078e480d */
[----:B------:R-:W-:Y:S06]  /*0e60*/  BRA `(.L_x_26) ;  /* 0x00000000000c7947 */ /* 0x000fec0003800000 */
.L_x_19:
[----:B------:R-:W0:Y:S01]  /*0e70*/  MUFU.RSQ R0, -QNAN ;  /* 0xffc0000000007908 */ /* 0x000e220000001400 */
[----:B------:R-:W-:Y:S05]  /*0e80*/  BRA `(.L_x_26) ;  /* 0x0000000000047947 */ /* 0x000fea0003800000 */
.L_x_18:
[----:B------:R-:W-:-:S07]  /*0e90*/  FADD.FTZ R0, R0, R3 ;  /* 0x0000000300007221 */ /* 0x000fce0000010000 */
.L_x_26:
[----:B------:R-:W-:Y:S05]  /*0ea0*/  BSYNC.RECONVERGENT B1 ;  /* 0x0000000000017941 */ /* 0x000fea0003800200 */
.L_x_16:
[----:B------:R-:W-:Y:S02]  /*0eb0*/  IMAD.MOV.U32 R12, RZ, RZ, R4 ;  /* 0x000000ffff0c7224 */ /* 0x000fe400078e0004 */
[----:B------:R-:W-:-:S04]  /*0ec0*/  IMAD.MOV.U32 R13, RZ, RZ, 0x0 ;  /* 0x00000000ff0d7424 */ /* 0x000fc800078e00ff */
[----:B0-----:R-:W-:Y:S05]  /*0ed0*/  RET.REL.NODEC R12 `(_Z24softmax_kernel_reductionPKfPfii) ;  /* 0xfffffff00c487950 */ /* 0x001fea0003c3ffff */
.L_x_27:
[----:B------:R-:W-:-:S00]  /*0ee0*/  BRA `(.L_x_27) ;  /* 0xfffffffc00fc7947 */ /* 0x000fc0000383ffff */
[----:B------:R-:W-:-:S00]  /*0ef0*/  NOP ;  /* 0x0000000000007918 */ /* 0x000fc00000000000 */
        /* <DEDUP_REMOVED lines=8> */
.L_x_82:


//--------------------- .text._Z14softmax_kernelPKfPfii --------------------------
	.section	.text._Z14softmax_kernelPKfPfii,"ax",@progbits
	.align	128
        .global         _Z14softmax_kernelPKfPfii
        .type           _Z14softmax_kernelPKfPfii,@function
        .size           _Z14softmax_kernelPKfPfii,(.L_x_83 - _Z14softmax_kernelPKfPfii)
        .other          _Z14softmax_kernelPKfPfii,@"STO_CUDA_ENTRY STV_DEFAULT"
_Z14softmax_kernelPKfPfii:
.text._Z14softmax_kernelPKfPfii:
[----:B------:R-:W-:Y:S08]  /*0000*/  LDC R1, c[0x0][0x37c] ;  /* 0x0000df00ff017b82 */ /* 0x000ff00000000800 */
[----:B------:R-:W0:Y:S08]  /*0010*/  S2UR UR4, SR_CTAID.X ;  /* 0x00000000000479c3 */ /* 0x000e300000002500 */
[----:B------:R-:W0:Y:S02]  /*0020*/  LDC R0, c[0x0][0x390] ;  /* 0x0000e400ff007b82 */ /* 0x000e240000000800 */
[----:B0-----:R-:W-:-:S13]  /*0030*/  ISETP.LE.AND P0, PT, R0, UR4, PT ;  /* 0x0000000400007c0c */ /* 0x001fda000bf03270 */
[----:B------:R-:W-:Y:S05]  /*0040*/  @P0 EXIT ;  /* 0x000000000000094d */ /* 0x000fea0003800000 */
[----:B------:R-:W0:Y:S01]  /*0050*/  LDC R3, c[0x0][0x394] ;  /* 0x0000e500ff037b82 */ /* 0x000e220000000800 */
[----:B------:R-:W1:Y:S07]  /*0060*/  LDCU.64 UR8, c[0x0][0x358] ;  /* 0x00006b00ff0877ac */ /* 0x000e6e0008000a00 */
[----:B------:R-:W2:Y:S01]  /*0070*/  LDC.64 R6, c[0x0][0x380] ;  /* 0x0000e000ff067b82 */ /* 0x000ea20000000a00 */
[----:B0-----:R-:W-:-:S04]  /*0080*/  IMAD R2, R3, UR4, RZ ;  /* 0x0000000403027c24 */ /* 0x001fc8000f8e02ff */
[----:B--2---:R-:W-:-:S05]  /*0090*/  IMAD.WIDE R4, R2, 0x4, R6 ;  /* 0x0000000402047825 */ /* 0x004fca00078e0206 */
[----:B-1----:R0:W5:Y:S01]  /*00a0*/  LDG.E R0, desc[UR8][R4.64] ;  /* 0x0000000804007981 */ /* 0x002162000c1e1900 */
[----:B------:R-:W-:-:S13]  /*00b0*/  ISETP.GE.AND P0, PT, R3, 0x2, PT ;  /* 0x000000020300780c */ /* 0x000fda0003f06270 */
[----:B0-----:R-:W-:Y:S05]  /*00c0*/  @!P0 BRA `(.L_x_28) ;  /* 0x0000000800508947 */ /* 0x001fea0003800000 */
[C---:B------:R-:W-:Y:S01]  /*00d0*/  IADD3 R4, PT, PT, R3.reuse, -0x2, RZ ;  /* 0xfffffffe03047810 */ /* 0x040fe20007ffe0ff */
[----:B------:R-:W-:Y:S01]  /*00e0*/  UMOV UR4, 0x1 ;  /* 0x0000000100047882 */ /* 0x000fe20000000000 */
[----:B------:R-:W-:Y:S02]  /*00f0*/  IADD3 R3, PT, PT, R3, -0x1, RZ ;  /* 0xffffffff03037810 */ /* 0x000fe40007ffe0ff */
[----:B------:R-:W-:Y:S02]  /*0100*/  ISETP.GE.U32.AND P0, PT, R4, 0xf, PT ;  /* 0x0000000f0400780c */ /* 0x000fe40003f06070 */
[----:B------:R-:W-:-:S11]  /*0110*/  LOP3.LUT R16, R3, 0xf, RZ, 0xc0, !PT ;  /* 0x0000000f03107812 */ /* 0x000fd600078ec0ff */
[----:B------:R-:W-:Y:S05]  /*0120*/  @!P0 BRA `(.L_x_29) ;  /* 0x0000000000f88947 */ /* 0x000fea0003800000 */
[----:B------:R-:W-:Y:S01]  /*0130*/  IADD3 R5, PT, PT, R2, 0x1, RZ ;  /* 0x0000000102057810 */ /* 0x000fe20007ffe0ff */
[----:B------:R-:W-:-:S04]  /*0140*/  UMOV UR4, URZ ;  /* 0x000000ff00047c82 */ /* 0x000fc80008000000 */
[----:B------:R-:W-:Y:S01]  /*0150*/  IMAD.WIDE.U32 R4, R5, 0x4, R6 ;  /* 0x0000000405047825 */ /* 0x000fe200078e0006 */
[----:B------:R-:W-:Y:S02]  /*0160*/  LOP3.LUT R6, R3, 0xfffffff0, RZ, 0xc0, !PT ;  /* 0xfffffff003067812 */ /* 0x000fe400078ec0ff */
[----:B------:R-:W-:Y:S02]  /*0170*/  IADD3 R4, P0, PT, R4, 0x20, RZ ;  /* 0x0000002004047810 */ /* 0x000fe40007f1e0ff */
[----:B------:R-:W-:Y:S02]  /*0180*/  IADD3 R6, PT, PT, -R6, RZ, RZ ;  /* 0x000000ff06067210 */ /* 0x000fe40007ffe1ff */
[----:B------:R-:W-:-:S09]  /*0190*/  IADD3.X R5, PT, PT, RZ, R5, RZ, P0, !PT ;  /* 0x00000005ff057210 */ /* 0x000fd200007fe4ff */
.L_x_30:
[----:B------:R-:W2:Y:S04]  /*01a0*/  LDG.E R17, desc[UR8][R4.64+-0x20] ;  /* 0xffffe00804117981 */ /* 0x000ea8000c1e1900 */
[----:B------:R-:W3:Y:S04]  /*01b0*/  LDG.E R19, desc[UR8][R4.64+-0x1c] ;  /* 0xffffe40804137981 */ /* 0x000ee8000c1e1900 */
[----:B------:R-:W4:Y:S04]  /*01c0*/  LDG.E R21, desc[UR8][R4.64+-0x18] ;  /* 0xffffe80804157981 */ /* 0x000f28000c1e1900 */
        /* <DEDUP_REMOVED lines=12> */
[----:B------:R0:W4:Y:S01]  /*0290*/  LDG.E R7, desc[UR8][R4.64+0x1c] ;  /* 0x00001c0804077981 */ /* 0x000122000c1e1900 */
[----:B------:R-:W-:Y:S01]  /*02a0*/  IADD3 R6, PT, PT, R6, 0x10, RZ ;  /* 0x0000001006067810 */ /* 0x000fe20007ffe0ff */
[----:B------:R-:W-:-:S03]  /*02b0*/  UIADD3 UR4, UPT, UPT, UR4, 0x10, URZ ;  /* 0x0000001004047890 */ /* 0x000fc6000fffe0ff */
[----:B------:R-:W-:Y:S02]  /*02c0*/  ISETP.NE.AND P1, PT, R6, RZ, PT ;  /* 0x000000ff0600720c */ /* 0x000fe40003f25270 */
[----:B0-----:R-:W-:-:S04]  /*02d0*/  IADD3 R4, P2, PT, R4, 0x40, RZ ;  /* 0x0000004004047810 */ /* 0x001fc80007f5e0ff */
[----:B------:R-:W-:Y:S02]  /*02e0*/  IADD3.X R5, PT, PT, RZ, R5, RZ, P2, !PT ;  /* 0x00000005ff057210 */ /* 0x000fe400017fe4ff */
[----:B--2--5:R-:W-:-:S04]  /*02f0*/  FSETP.GT.AND P0, PT, R17, R0, PT ;  /* 0x000000001100720b */ /* 0x024fc80003f04000 */
[----:B------:R-:W-:-:S04]  /*0300*/  FSEL R0, R17, R0, P0 ;  /* 0x0000000011007208 */ /* 0x000fc80000000000 */
[----:B---3--:R-:W-:-:S04]  /*0310*/  FSETP.GT.AND P0, PT, R19, R0, PT ;  /* 0x000000001300720b */ /* 0x008fc80003f04000 */
[----:B------:R-:W-:-:S04]  /*0320*/  FSEL R0, R19, R0, P0 ;  /* 0x0000000013007208 */ /* 0x000fc80000000000 */
[----:B----4-:R-:W-:-:S04]  /*0330*/  FSETP.GT.AND P0, PT, R21, R0, PT ;  /* 0x000000001500720b */ /* 0x010fc80003f04000 */
[----:B------:R-:W-:-:S04]  /*0340*/  FSEL R0, R21, R0, P0 ;  /* 0x0000000015007208 */ /* 0x000fc80000000000 */
[----:B------:R-:W-:-:S04]  /*0350*/  FSETP.GT.AND P0, PT, R23, R0, PT ;  /* 0x000000001700720b */ /* 0x000fc80003f04000 */
        /* <DEDUP_REMOVED lines=24> */
[----:B------:R-:W-:Y:S01]  /*04e0*/  FSEL R0, R7, R0, P0 ;  /* 0x0000000007007208 */ /* 0x000fe20000000000 */
[----:B------:R-:W-:Y:S08]  /*04f0*/  @P1 BRA `(.L_x_30) ;  /* 0xfffffffc00281947 */ /* 0x000ff0000383ffff */
[----:B------:R-:W-:-:S12]  /*0500*/  UIADD3 UR4, UPT, UPT, UR4, 0x1, URZ ;  /* 0x0000000104047890 */ /* 0x000fd8000fffe0ff */
.L_x_29:
[----:B------:R-:W-:-:S13]  /*0510*/  ISETP.NE.AND P0, PT, R16, RZ, PT ;  /* 0x000000ff1000720c */ /* 0x000fda0003f05270 */
[----:B------:R-:W-:Y:S05]  /*0520*/  @!P0 BRA `(.L_x_28) ;  /* 0x0000000400388947 */ /* 0x000fea0003800000 */
[----:B------:R-:W-:Y:S02]  /*0530*/  ISETP.GE.U32.AND P1, PT, R16, 0x8, PT ;  /* 0x000000081000780c */ /* 0x000fe40003f26070 */
[----:B------:R-:W-:-:S04]  /*0540*/  LOP3.LUT R10, R3, 0x7, RZ, 0xc0, !PT ;  /* 0x00000007030a7812 */ /* 0x000fc800078ec0ff */
[----:B------:R-:W-:-:S07]  /*0550*/  ISETP.NE.AND P0, PT, R10, RZ, PT ;  /* 0x000000ff0a00720c */ /* 0x000fce0003f05270 */
[----:B------:R-:W-:Y:S06]  /*0560*/  @!P1 BRA `(.L_x_31) ;  /* 0x0000000000849947 */ /* 0x000fec0003800000 */
[----:B------:R-:W0:Y:S01]  /*0570*/  LDC.64 R6, c[0x0][0x380] ;  /* 0x0000e000ff067b82 */ /* 0x000e220000000a00 */
[C---:B------:R-:W-:Y:S02]  /*0580*/  IADD3 R5, PT, PT, R2.reuse, UR4, RZ ;  /* 0x0000000402057c10 */ /* 0x040fe4000fffe0ff */
[----:B------:R-:W-:-:S05]  /*0590*/  IADD3 R8, P1, PT, R2, UR4, RZ ;  /* 0x0000000402087c10 */ /* 0x000fca000ff3e0ff */
[----:B------:R-:W1:Y:S01]  /*05a0*/  LDC.64 R12, c[0x0][0x380] ;  /* 0x0000e000ff0c7b82 */ /* 0x000e620000000a00 */
[----:B0-----:R-:W-:-:S04]  /*05b0*/  IMAD.WIDE.U32 R6, R5, 0x4, R6 ;  /* 0x0000000405067825 */ /* 0x001fc800078e0006 */
[----:B------:R-:W-:Y:S02]  /*05c0*/  IMAD.X R5, RZ, RZ, RZ, P1 ;  /* 0x000000ffff057224 */ /* 0x000fe400008e06ff */
[----:B------:R-:W2:Y:S01]  /*05d0*/  LDG.E R7, desc[UR8][R6.64] ;  /* 0x0000000806077981 */ /* 0x000ea2000c1e1900 */
[----:B-1----:R-:W-:-:S04]  /*05e0*/  LEA R4, P1, R8, R12, 0x2 ;  /* 0x0000000c08047211 */ /* 0x002fc800078210ff */
[----:B------:R-:W-:-:S05]  /*05f0*/  LEA.HI.X R5, R8, R13, R5, 0x2, P1 ;  /* 0x0000000d08057211 */ /* 0x000fca00008f1405 */
[----:B------:R-:W3:Y:S04]  /*0600*/  LDG.E R9, desc[UR8][R4.64+0x4] ;  /* 0x0000040804097981 */ /* 0x000ee8000c1e1900 */
[----:B------:R-:W4:Y:S04]  /*0610*/  LDG.E R11, desc[UR8][R4.64+0x8] ;  /* 0x00000808040b7981 */ /* 0x000f28000c1e1900 */
[----:B------:R-:W4:Y:S04]  /*0620*/  LDG.E R13, desc[UR8][R4.64+0xc] ;  /* 0x00000c08040d7981 */ /* 0x000f28000c1e1900 */
[----:B------:R-:W4:Y:S04]  /*0630*/  LDG.E R15, desc[UR8][R4.64+0x10] ;  /* 0x00001008040f7981 */ /* 0x000f28000c1e1900 */
[----:B------:R-:W4:Y:S04]  /*0640*/  LDG.E R17, desc[UR8][R4.64+0x14] ;  /* 0x0000140804117981 */ /* 0x000f28000c1e1900 */
[----:B------:R-:W4:Y:S04]  /*0650*/  LDG.E R19, desc[UR8][R4.64+0x18] ;  /* 0x0000180804137981 */ /* 0x000f28000c1e1900 */
[----:B------:R-:W4:Y:S01]  /*0660*/  LDG.E R21, desc[UR8][R4.64+0x1c] ;  /* 0x00001c0804157981 */ /* 0x000f22000c1e1900 */
[----:B------:R-:W-:Y:S01]  /*0670*/  UIADD3 UR4, UPT, UPT, UR4, 0x8, URZ ;  /* 0x0000000804047890 */ /* 0x000fe2000fffe0ff */
        /* <DEDUP_REMOVED lines=15> */
[----:B------:R-:W-:-:S09]  /*0770*/  FSEL R0, R21, R0, P1 ;  /* 0x0000000015007208 */ /* 0x000fd20000800000 */
.L_x_31:
        /* <DEDUP_REMOVED lines=9> */
[----:B0-----:R-:W-:Y:S01]  /*0810*/  IMAD.WIDE.U32 R4, R7, 0x4, R4 ;  /* 0x0000000407047825 */ /* 0x001fe200078e0004 */
[----:B------:R-:W-:-:S05]  /*0820*/  IADD3.X R7, PT, PT, RZ, RZ, RZ, P1, !PT ;  /* 0x000000ffff077210 */ /* 0x000fca0000ffe4ff */
[----:B------:R-:W2:Y:S01]  /*0830*/  LDG.E R5, desc[UR8][R4.64] ;  /* 0x0000000804057981 */ /* 0x000ea2000c1e1900 */
[----:B-1----:R-:W-:-:S04]  /*0840*/  LEA R6, P1, R8, R10, 0x2 ;  /* 0x0000000a08067211 */ /* 0x002fc800078210ff */
[----:B------:R-:W-:-:S05]  /*0850*/  LEA.HI.X R7, R8, R11, R7, 0x2, P1 ;  /* 0x0000000b08077211 */ /* 0x000fca00008f1407 */
[----:B------:R-:W3:Y:S04]  /*0860*/  LDG.E R9, desc[UR8][R6.64+0x4] ;  /* 0x0000040806097981 */ /* 0x000ee8000c1e1900 */
        /* <DEDUP_REMOVED lines=10> */
[----:B------:R-:W-:-:S09]  /*0910*/  FSEL R0, R13, R0, P1 ;  /* 0x000000000d007208 */ /* 0x000fd20000800000 */
.L_x_32:
[----:B------:R-:W-:Y:S05]  /*0920*/  @!P0 BRA `(.L_x_28) ;  /* 0x0000000000388947 */ /* 0x000fea0003800000 */
[----:B------:R-:W0:Y:S01]  /*0930*/  LDC.64 R4, c[0x0][0x380] ;  /* 0x0000e000ff047b82 */ /* 0x000e220000000a00 */
[----:B------:R-:W-:Y:S02]  /*0940*/  IADD3 R7, PT, PT, R2, UR4, RZ ;  /* 0x0000000402077c10 */ /* 0x000fe4000fffe0ff */
[----:B------:R-:W-:-:S03]  /*0950*/  IADD3 R3, PT, PT, -R3, RZ, RZ ;  /* 0x000000ff03037210 */ /* 0x000fc60007ffe1ff */
[----:B0-----:R-:W-:-:S05]  /*0960*/  IMAD.WIDE.U32 R4, R7, 0x4, R4 ;  /* 0x0000000407047825 */ /* 0x001fca00078e0004 */
[----:B------:R-:W-:-:S07]  /*0970*/  MOV R7, R5 ;  /* 0x0000000500077202 */ /* 0x000fce0000000f00 */
.L_x_33:
[----:B------:R-:W-:-:S06]  /*0980*/  MOV R5, R7 ;  /* 0x0000000700057202 */ /* 0x000fcc0000000f00 */
[----:B------:R0:W2:Y:S01]  /*0990*/  LDG.E R5, desc[UR8][R4.64] ;  /* 0x0000000804057981 */ /* 0x0000a2000c1e1900 */
[----:B------:R-:W-:-:S04]  /*09a0*/  IADD3 R3, PT, PT, R3, 0x1, RZ ;  /* 0x0000000103037810 */ /* 0x000fc80007ffe0ff */
[----:B------:R-:W-:Y:S02]  /*09b0*/  ISETP.NE.AND P1, PT, R3, RZ, PT ;  /* 0x000000ff0300720c */ /* 0x000fe40003f25270 */
[----:B0-----:R-:W-:-:S05]  /*09c0*/  IADD3 R4, P2, PT, R4, 0x4, RZ ;  /* 0x0000000404047810 */ /* 0x001fca0007f5e0ff */
[----:B------:R-:W-:Y:S01]  /*09d0*/  IMAD.X R7, RZ, RZ, R7, P2 ;  /* 0x000000ffff077224 */ /* 0x000fe200010e0607 */
[----:B--2--5:R-:W-:-:S04]  /*09e0*/  FSETP.GT.AND P0, PT, R5, R0, PT ;  /* 0x000000000500720b */ /* 0x024fc80003f04000 */
[----:B------:R-:W-:Y:S01]  /*09f0*/  FSEL R0, R5, R0, P0 ;  /* 0x0000000005007208 */ /* 0x000fe20000000000 */
[----:B------:R-:W-:Y:S08]  /*0a00*/  @P1 BRA `(.L_x_33) ;  /* 0xfffffffc00dc1947 */ /* 0x000ff0000383ffff */
.L_x_28:
[----:B------:R-:W0:Y:S01]  /*0a10*/  LDCU UR5, c[0x0][0x394] ;  /* 0x00007280ff0577ac */ /* 0x000e220008000800 */
[----:B------:R-:W-:Y:S01]  /*0a20*/  HFMA2 R3, -RZ, RZ, 0, 0 ;  /* 0x00000000ff037431 */ /* 0x000fe200000001ff */
[----:B0-----:R-:W-:-:S09]  /*0a30*/  UISETP.GE.AND UP0, UPT, UR5, 0x1, UPT ;  /* 0x000000010500788c */ /* 0x001fd2000bf06270 */
[----:B------:R-:W-:Y:S05]  /*0a40*/  BRA.U !UP0, `(.L_x_34) ;  /* 0x0000001108147547 */ /* 0x000fea000b800000 */
[----:B------:R-:W-:Y:S01]  /*0a50*/  UISETP.GE.U32.AND UP1, UPT, UR5, 0x8, UPT ;  /* 0x000000080500788c */ /* 0x000fe2000bf26070 */
[----:B------:R-:W-:Y:S01]  /*0a60*/  MOV R3, RZ ;  /* 0x000000ff00037202 */ /* 0x000fe20000000f00 */
[----:B------:R-:W-:Y:S01]  /*0a70*/  ULOP3.LUT UR6, UR5, 0x7, URZ, 0xc0, !UPT ;  /* 0x0000000705067892 */ /* 0x000fe2000f8ec0ff */
[----:B------:R-:W-:-:S03]  /*0a80*/  UMOV UR4, URZ ;  /* 0x000000ff00047c82 */ /* 0x000fc60008000000 */
[----:B------:R-:W-:-:S03]  /*0a90*/  UISETP.NE.AND UP0, UPT, UR6, URZ, UPT ;  /* 0x000000ff0600728c */ /* 0x000fc6000bf05270 */
[----:B------:R-:W-:Y:S08]  /*0aa0*/  BRA.U !UP1, `(.L_x_35) ;  /* 0x0000000509d87547 */ /* 0x000ff0000b800000 */
[----:B------:R-:W0:Y:S01]  /*0ab0*/  LDCU.128 UR12, c[0x0][0x380] ;  /* 0x00007000ff0c77ac */ /* 0x000e220008000c00 */
[----:B------:R-:W-:Y:S01]  /*0ac0*/  HFMA2 R5, -RZ, RZ, 0, 0 ;  /* 0x00000000ff057431 */ /* 0x000fe200000001ff */
[----:B------:R-:W-:Y:S01]  /*0ad0*/  MOV R4, 0x10 ;  /* 0x0000001000047802 */ /* 0x000fe20000000f00 */
[----:B------:R-:W-:Y:S01]  /*0ae0*/  ULOP3.LUT UR4, UR5, 0x7ffffff8, URZ, 0xc0, !UPT ;  /* 0x7ffffff805047892 */ /* 0x000fe2000f8ec0ff */
[----:B------:R-:W-:-:S03]  /*0af0*/  MOV R3, RZ ;  /* 0x000000ff00037202 */ /* 0x000fc60000000f00 */
[----:B------:R-:W-:Y:S01]  /*0b00*/  UIADD3 UR5, UPT, UPT, -UR4, URZ, URZ ;  /* 0x000000ff04057290 */ /* 0x000fe2000fffe1ff */
[----:B------:R-:W-:-:S03]  /*0b10*/  IMAD.WIDE.U32 R4, R2, 0x4, R4 ;  /* 0x0000000402047825 */ /* 0x000fc600078e0004 */
[C---:B0-----:R-:W-:Y:S02]  /*0b20*/  IADD3 R11, P0, PT, R4.reuse, UR14, RZ ;  /* 0x0000000e040b7c10 */ /* 0x041fe4000ff1e0ff */
[----:B------:R-:W-:Y:S02]  /*0b30*/  IADD3 R4, P1, PT, R4, UR12, RZ ;  /* 0x0000000c04047c10 */ /* 0x000fe4000ff3e0ff */
[C---:B------:R-:W-:Y:S02]  /*0b40*/  IADD3.X R12, PT, PT, R5.reuse, UR15, RZ, P0, !PT ;  /* 0x0000000f050c7c10 */ /* 0x040fe400087fe4ff */
[----:B------:R-:W-:-:S09]  /*0b50*/  IADD3.X R5, PT, PT, R5, UR13, RZ, P1, !PT ;  /* 0x0000000d05057c10 */ /* 0x000fd20008ffe4ff */
.L_x_36:
[----:B--2---:R-:W2:Y:S01]  /*0b60*/  LDG.E R7, desc[UR8][R4.64+-0x10] ;  /* 0xfffff00804077981 */ /* 0x004ea2000c1e1900 */
[----:B------:R-:W-:Y:S02]  /*0b70*/  MOV R8, 0x3bbb989d ;  /* 0x3bbb989d00087802 */ /* 0x000fe40000000f00 */
[----:B------:R-:W-:Y:S01]  /*0b80*/  MOV R9, 0x437c0000 ;  /* 0x437c000000097802 */ /* 0x000fe20000000f00 */
[----:B--2--5:R-:W-:-:S04]  /*0b90*/  FADD R7, R7, -R0 ;  /* 0x8000000007077221 */ /* 0x024fc80000000000 */
[----:B------:R-:W-:-:S04]  /*0ba0*/  FFMA.SAT R6, R7, R8, 0.5 ;  /* 0x3f00000007067423 */ /* 0x000fc80000002008 */
[----:B------:R-:W-:-:S04]  /*0bb0*/  FFMA.RM R6, R6, R9, 12582913 ;  /* 0x4b40000106067423 */ /* 0x000fc80000004009 */
[----:B------:R-:W-:-:S04]  /*0bc0*/  FADD R10, R6, -12583039 ;  /* 0xcb40007f060a7421 */ /* 0x000fc80000000000 */
[----:B------:R-:W-:-:S04]  /*0bd0*/  FFMA R10, R7, 1.4426950216293334961, -R10 ;  /* 0x3fb8aa3b070a7823 */ /* 0x000fc8000000080a */
[----:B------:R-:W-:Y:S01]  /*0be0*/  FFMA R7, R7, 1.925963033500011079e-08, R10 ;  /* 0x32a5706007077823 */ /* 0x000fe2000000000a */
[----:B------:R-:W-:Y:S01]  /*0bf0*/  IMAD.SHL.U32 R10, R6, 0x800000, RZ ;  /* 0x00800000060a7824 */ /* 0x000fe200078e00ff */
[----:B------:R-:W-:-:S04]  /*0c00*/  MOV R6, R11 ;  /* 0x0000000b00067202 */ /* 0x000fc80000000f00 */
[----:B------:R-:W0:Y:S02]  /*0c10*/  MUFU.EX2 R7, R7 ;  /* 0x0000000700077308 */ /* 0x000e240000000800 */
[----:B0-----:R-:W-:Y:S01]  /*0c20*/  FMUL R10, R10, R7 ;  /* 0x000000070a0a7220 */ /* 0x001fe20000400000 */
[----:B------:R-:W-:-:S05]  /*0c30*/  MOV R7, R12 ;  /* 0x0000000c00077202 */ /* 0x000fca0000000f00 */
[----:B------:R0:W-:Y:S04]  /*0c40*/  STG.E desc[UR8][R6.64+-0x10], R10 ;  /* 0xfffff00a06007986 */ /* 0x0001e8000c101908 */
[----:B------:R-:W2:Y:S02]  /*0c50*/  LDG.E R11, desc[UR8][R4.64+-0xc] ;  /* 0xfffff408040b7981 */ /* 0x000ea4000c1e1900 */
[----:B--2---:R-:W-:-:S04]  /*0c60*/  FADD R11, R11, -R0 ;  /* 0x800000000b0b7221 */ /* 0x004fc80000000000 */
[----:B------:R-:W-:-:S04]  /*0c70*/  FFMA.SAT R12, R11, R8, 0.5 ;  /* 0x3f0000000b0c7423 */ /* 0x000fc80000002008 */
[----:B------:R-:W-:-:S04]  /*0c80*/  FFMA.RM R12, R12, R9, 12582913 ;  /* 0x4b4000010c0c7423 */ /* 0x000fc80000004009 */
[----:B------:R-:W-:-:S04]  /*0c90*/  FADD R14, R12, -12583039 ;  /* 0xcb40007f0c0e7421 */ /* 0x000fc80000000000 */
[----:B------:R-:W-:-:S04]  /*0ca0*/  FFMA R14, R11, 1.4426950216293334961, -R14 ;  /* 0x3fb8aa3b0b0e7823 */ /* 0x000fc8000000080e */
[----:B------:R-:W-:Y:S01]  /*0cb0*/  FFMA R14, R11, 1.925963033500011079e-08, R14 ;  /* 0x32a570600b0e7823 */ /* 0x000fe2000000000e */
[----:B------:R-:W-:-:S05]  /*0cc0*/  SHF.L.U32 R11, R12, 0x17, RZ ;  /* 0x000000170c0b7819 */ /* 0x000fca00000006ff */
[----:B------:R-:W1:Y:S02]  /*0cd0*/  MUFU.EX2 R14, R14 ;  /* 0x0000000e000e7308 */ /* 0x000e640000000800 */
[----:B-1----:R-:W-:-:S05]  /*0ce0*/  FMUL R11, R11, R14 ;  /* 0x0000000e0b0b7220 */ /* 0x002fca0000400000 */
        /* <DEDUP_REMOVED lines=9> */
[----:B------:R-:W2:Y:S02]  /*0d80*/  MUFU.EX2 R16, R16 ;  /* 0x0000001000107308 */ /* 0x000ea40000000800 */
[----:B--2---:R-:W-:-:S05]  /*0d90*/  FMUL R13, R13, R16 ;  /* 0x000000100d0d7220 */ /* 0x004fca0000400000 */
[----:B------:R2:W-:Y:S04]  /*0da0*/  STG.E desc[UR8][R6.64+-0x8], R13 ;  /* 0xfffff80d06007986 */ /* 0x0005e8000c101908 */
[----:B------:R-:W3:Y:S02]  /*0db0*/  LDG.E R15, desc[UR8][R4.64+-0x4] ;  /* 0xfffffc08040f7981 */ /* 0x000ee4000c1e1900 */
[----:B---3--:R-:W-:-:S04]  /*0dc0*/  FADD R15, R15, -R0 ;  /* 0x800000000f0f7221 */ /* 0x008fc80000000000 */
[----:B------:R-:W-:-:S04]  /*0dd0*/  FFMA.SAT R12, R15, R8, 0.5 ;  /* 0x3f0000000f0c7423 */ /* 0x000fc80000002008 */
[----:B------:R-:W-:-:S04]  /*0de0*/  FFMA.RM R12, R12, R9, 12582913 ;  /* 0x4b4000010c0c7423 */ /* 0x000fc80000004009 */
[----:B------:R-:W-:-:S04]  /*0df0*/  FADD R14, R12, -12583039 ;  /* 0xcb40007f0c0e7421 */ /* 0x000fc80000000000 */
[----:B------:R-:W-:-:S04]  /*0e00*/  FFMA R14, R15, 1.4426950216293334961, -R14 ;  /* 0x3fb8aa3b0f0e7823 */ /* 0x000fc8000000080e */
[----:B------:R-:W-:Y:S01]  /*0e10*/  FFMA R14, R15, 1.925963033500011079e-08, R14 ;  /* 0x32a570600f0e7823 */ /* 0x000fe2000000000e */
[----:B------:R-:W-:-:S05]  /*0e20*/  SHF.L.U32 R15, R12, 0x17, RZ ;  /* 0x000000170c0f7819 */ /* 0x000fca00000006ff */
[----:B------:R-:W3:Y:S02]  /*0e30*/  MUFU.EX2 R14, R14 ;  /* 0x0000000e000e7308 */ /* 0x000ee40000000800 */
[----:B---3--:R-:W-:-:S05]  /*0e40*/  FMUL R15, R15, R14 ;  /* 0x0000000e0f0f7220 */ /* 0x008fca0000400000 */
        /* <DEDUP_REMOVED lines=34> */
[----:B------:R3:W4:Y:S01]  /*1070*/  LDG.E R23, desc[UR8][R4.64+0xc] ;  /* 0x00000c0804177981 */ /* 0x000722000c1e1900 */
[----:B0-----:R-:W-:Y:S01]  /*1080*/  FADD R10, R10, R3 ;  /* 0x000000030a0a7221 */ /* 0x001fe20000000000 */
[----:B------:R-:W-:-:S03]  /*1090*/  UIADD3 UR5, UPT, UPT, UR5, 0x8, URZ ;  /* 0x0000000805057890 */ /* 0x000fc6000fffe0ff */
[----:B------:R-:W-:Y:S01]  /*10a0*/  FADD R10, R10, R11 ;  /* 0x0000000b0a0a7221 */ /* 0x000fe20000000000 */
[----:B------:R-:W-:Y:S01]  /*10b0*/  UISETP.NE.AND UP1, UPT, UR5, URZ, UPT ;  /* 0x000000ff0500728c */ /* 0x000fe2000bf25270 */
[----:B-1----:R-:W-:Y:S02]  /*10c0*/  IADD3 R11, P0, PT, R6, 0x20, RZ ;  /* 0x00000020060b7810 */ /* 0x002fe40007f1e0ff */
[----:B------:R-:W-:Y:S01]  /*10d0*/  FADD R10, R10, R13 ;  /* 0x0000000d0a0a7221 */ /* 0x000fe20000000000 */
[----:B---3--:R-:W-:-:S03]  /*10e0*/  IADD3 R4, P1, PT, R4, 0x20, RZ ;  /* 0x0000002004047810 */ /* 0x008fc60007f3e0ff */
[----:B------:R-:W-:Y:S01]  /*10f0*/  FADD R10, R10, R15 ;  /* 0x0000000f0a0a7221 */ /* 0x000fe20000000000 */
[----:B------:R-:W-:-:S03]  /*1100*/  IADD3.X R5, PT, PT, RZ, R5, RZ, P1, !PT ;  /* 0x00000005ff057210 */ /* 0x000fc60000ffe4ff */
[----:B------:R-:W-:-:S04]  /*1110*/  FADD R10, R10, R17 ;  /* 0x000000110a0a7221 */ /* 0x000fc80000000000 */
[----:B------:R-:W-:-:S04]  /*1120*/  FADD R10, R10, R19 ;  /* 0x000000130a0a7221 */ /* 0x000fc80000000000 */
[----:B------:R-:W-:Y:S01]  /*1130*/  FADD R10, R10, R21 ;  /* 0x000000150a0a7221 */ /* 0x000fe20000000000 */
[----:B----4-:R-:W-:-:S04]  /*1140*/  FADD R23, R23, -R0 ;  /* 0x8000000017177221 */ /* 0x010fc80000000000 */
[----:B------:R-:W-:-:S04]  /*1150*/  FFMA.SAT R8, R23, R8, 0.5 ;  /* 0x3f00000017087423 */ /* 0x000fc80000002008 */
[----:B------:R-:W-:-:S04]  /*1160*/  FFMA.RM R8, R8, R9, 12582913 ;  /* 0x4b40000108087423 */ /* 0x000fc80000004009 */
[C---:B------:R-:W-:Y:S01]  /*1170*/  FADD R12, R8.reuse, -12583039 ;  /* 0xcb40007f080c7421 */ /* 0x040fe20000000000 */
[----:B------:R-:W-:-:S03]  /*1180*/  IMAD.SHL.U32 R8, R8, 0x800000, RZ ;  /* 0x0080000008087824 */ /* 0x000fc600078e00ff */
[----:B------:R-:W-:-:S04]  /*1190*/  FFMA R12, R23, 1.4426950216293334961, -R12 ;  /* 0x3fb8aa3b170c7823 */ /* 0x000fc8000000080c */
[----:B------:R-:W-:-:S04]  /*11a0*/  FFMA R12, R23, 1.925963033500011079e-08, R12 ;  /* 0x32a57060170c7823 */ /* 0x000fc8000000000c */
[----:B------:R0:W1:Y:S02]  /*11b0*/  MUFU.EX2 R9, R12 ;  /* 0x0000000c00097308 */ /* 0x0000640000000800 */
[----:B0-----:R-:W-:Y:S01]  /*11c0*/  IADD3.X R12, PT, PT, RZ, R7, RZ, P0, !PT ;  /* 0x00000007ff0c7210 */ /* 0x001fe200007fe4ff */
[----:B-1----:R-:W-:-:S04]  /*11d0*/  FMUL R9, R8, R9 ;  /* 0x0000000908097220 */ /* 0x002fc80000400000 */
[----:B------:R-:W-:Y:S01]  /*11e0*/  FADD R3, R10, R9 ;  /* 0x000000090a037221 */ /* 0x000fe20000000000 */
[----:B------:R2:W-:Y:S01]  /*11f0*/  STG.E desc[UR8][R6.64+0xc], R9 ;  /* 0x00000c0906007986 */ /* 0x0005e2000c101908 */
[----:B------:R-:W-:Y:S05]  /*1200*/  BRA.U UP1, `(.L_x_36) ;  /* 0xfffffff901547547 */ /* 0x000fea000b83ffff */
.L_x_35:
[----:B------:R-:W-:Y:S05]  /*1210*/  BRA.U !UP0, `(.L_x_34) ;  /* 0x0000000908207547 */ /* 0x000fea000b800000 */
[----:B------:R-:W0:Y:S01]  /*1220*/  LDCU UR5, c[0x0][0x394] ;  /* 0x00007280ff0577ac */ /* 0x000e220008000800 */
[----:B------:R-:W-:Y:S02]  /*1230*/  UISETP.GE.U32.AND UP0, UPT, UR6, 0x4, UPT ;  /* 0x000000040600788c */ /* 0x000fe4000bf06070 */
[----:B0-----:R-:W-:-:S04]  /*1240*/  ULOP3.LUT UR7, UR5, 0x3, URZ, 0xc0, !UPT ;  /* 0x0000000305077892 */ /* 0x001fc8000f8ec0ff */
[----:B------:R-:W-:-:S03]  /*1250*/  UISETP.NE.AND UP1, UPT, UR7, URZ, UPT ;  /* 0x000000ff0700728c */ /* 0x000fc6000bf25270 */
[----:B------:R-:W-:Y:S08]  /*1260*/  BRA.U !UP0, `(.L_x_37) ;  /* 0x0000000508047547 */ /* 0x000ff0000b800000 */
[----:B--2---:R-:W0:Y:S01]  /*1270*/  LDC.64 R6, c[0x0][0x380] ;  /* 0x0000e000ff067b82 */ /* 0x004e220000000a00 */
[----:B------:R-:W-:Y:S01]  /*1280*/  IADD3 R13, PT, PT, R2, UR4, RZ ;  /* 0x00000004020d7c10 */ /* 0x000fe2000fffe0ff */
[----:B------:R-:W-:Y:S01]  /*1290*/  HFMA2 R8, -RZ, RZ, 0.96630859375, -0.0022525787353515625 ;  /* 0x3bbb989dff087431 */ /* 0x000fe200000001ff */
[----:B------:R-:W-:Y:S01]  /*12a0*/  MOV R9, 0x437c0000 ;  /* 0x437c000000097802 */ /* 0x000fe20000000f00 */
[----:B------:R-:W1:Y:S02]  /*12b0*/  LDCU.128 UR12, c[0x0][0x380] ;  /* 0x00007000ff0c77ac */ /* 0x000e640008000c00 */
[----:B0-----:R-:W-:-:S06]  /*12c0*/  IMAD.WIDE.U32 R6, R13, 0x4, R6 ;  /* 0x000000040d067825 */ /* 0x001fcc00078e0006 */
[----:B------:R-:W2:Y:S01]  /*12d0*/  LDG.E R7, desc[UR8][R6.64] ;  /* 0x0000000806077981 */ /* 0x000ea2000c1e1900 */
[----:B------:R-:W-:-:S04]  /*12e0*/  IADD3 R16, P0, PT, R2, UR4, RZ ;  /* 0x0000000402107c10 */ /* 0x000fc8000ff1e0ff */
[C---:B------:R-:W-:Y:S01]  /*12f0*/  SHF.L.U32 R15, R16.reuse, 0x2, RZ ;  /* 0x00000002100f7819 */ /* 0x040fe200000006ff */
[----:B--2--5:R-:W-:Y:S01]  /*1300*/  FADD R11, R7, -R0 ;  /* 0x80000000070b7221 */ /* 0x024fe20000000000 */
[----:B------:R-:W-:Y:S02]  /*1310*/  IADD3.X R7, PT, PT, RZ, RZ, RZ, P0, !PT ;  /* 0x000000ffff077210 */ /* 0x000fe400007fe4ff */
[----:B-1----:R-:W-:Y:S01]  /*1320*/  IADD3 R6, P0, PT, R15, UR12, RZ ;  /* 0x0000000c0f067c10 */ /* 0x002fe2000ff1e0ff */
[----:B------:R-:W-:Y:S01]  /*1330*/  FFMA.SAT R4, R11, R8, 0.5 ;  /* 0x3f0000000b047423 */ /* 0x000fe20000002008 */
[----:B------:R-:W-:-:S03]  /*1340*/  SHF.L.U64.HI R16, R16, 0x2, R7 ;  /* 0x0000000210107819 */ /* 0x000fc60000010207 */
[----:B------:R-:W-:Y:S01]  /*1350*/  FFMA.RM R10, R4, R9, 12582913 ;  /* 0x4b400001040a7423 */ /* 0x000fe20000004009 */
[----:B------:R-:W-:Y:S01]  /*1360*/  IADD3.X R7, PT, PT, R16, UR13, RZ, P0, !PT ;  /* 0x0000000d10077c10 */ /* 0x000fe200087fe4ff */
[----:B------:R-:W0:Y:S02]  /*1370*/  LDC.64 R4, c[0x0][0x388] ;  /* 0x0000e200ff047b82 */ /* 0x000e240000000a00 */
[C---:B------:R-:W-:Y:S01]  /*1380*/  FADD R12, R10.reuse, -12583039 ;  /* 0xcb40007f0a0c7421 */ /* 0x040fe20000000000 */
[----:B------:R-:W-:-:S03]  /*1390*/  SHF.L.U32 R10, R10, 0x17, RZ ;  /* 0x000000170a0a7819 */ /* 0x000fc600000006ff */
[----:B------:R-:W-:-:S04]  /*13a0*/  FFMA R12, R11, 1.4426950216293334961, -R12 ;  /* 0x3fb8aa3b0b0c7823 */ /* 0x000fc8000000080c */
[----:B------:R-:W-:-:S06]  /*13b0*/  FFMA R11, R11, 1.925963033500011079e-08, R12 ;  /* 0x32a570600b0b7823 */ /* 0x000fcc000000000c */
[----:B------:R-:W1:Y:S01]  /*13c0*/  MUFU.EX2 R11, R11 ;  /* 0x0000000b000b7308 */ /* 0x000e620000000800 */
[----:B0-----:R-:W-:-:S04]  /*13d0*/  IMAD.WIDE.U32 R12, R13, 0x4, R4 ;  /* 0x000000040d0c7825 */ /* 0x001fc800078e0004 */
[----:B-1----:R-:W-:-:S05]  /*13e0*/  FMUL R10, R10, R11 ;  /* 0x0000000b0a0a7220 */ /* 0x002fca0000400000 */
[----:B------:R0:W-:Y:S04]  /*13f0*/  STG.E desc[UR8][R12.64], R10 ;  /* 0x0000000a0c007986 */ /* 0x0001e8000c101908 */
[----:B------:R-:W2:Y:S02]  /*1400*/  LDG.E R5, desc[UR8][R6.64+0x4] ;  /* 0x0000040806057981 */ /* 0x000ea4000c1e1900 */
[----:B--2---:R-:W-:-:S04]  /*1410*/  FADD R5, R5, -R0 ;  /* 0x8000000005057221 */ /* 0x004fc80000000000 */
[----:B------:R-:W-:-:S04]  /*1420*/  FFMA.SAT R4, R5, R8, 0.5 ;  /* 0x3f00000005047423 */ /* 0x000fc80000002008 */
[----:B------:R-:W-:-:S04]  /*1430*/  FFMA.RM R11, R4, R9, 12582913 ;  /* 0x4b400001040b7423 */ /* 0x000fc80000004009 */
[C---:B------:R-:W-:Y:S01]  /*1440*/  FADD R4, R11.reuse, -12583039 ;  /* 0xcb40007f0b047421 */ /* 0x040fe20000000000 */
[----:B------:R-:W-:-:S03]  /*1450*/  IMAD.SHL.U32 R11, R11, 0x800000, RZ ;  /* 0x008000000b0b7824 */ /* 0x000fc600078e00ff */
[----:B------:R-:W-:-:S04]  /*1460*/  FFMA R4, R5, 1.4426950216293334961, -R4 ;  /* 0x3fb8aa3b05047823 */ /* 0x000fc80000000804 */
[----:B------:R-:W-:Y:S01]  /*1470*/  FFMA R14, R5, 1.925963033500011079e-08, R4 ;  /* 0x32a57060050e7823 */ /* 0x000fe20000000004 */
[----:B------:R-:W-:-:S04]  /*1480*/  IADD3 R4, P0, PT, R15, UR14, RZ ;  /* 0x0000000e0f047c10 */ /* 0x000fc8000ff1e0ff */
[----:B------:R-:W-:Y:S01]  /*1490*/  IADD3.X R5, PT, PT, R16, UR15, RZ, P0, !PT ;  /* 0x0000000f10057c10 */ /* 0x000fe200087fe4ff */
[----:B------:R-:W1:Y:S02]  /*14a0*/  MUFU.EX2 R14, R14 ;  /* 0x0000000e000e7308 */ /* 0x000e640000000800 */
[----:B-1----:R-:W-:-:S05]  /*14b0*/  FMUL R11, R11, R14 ;  /* 0x0000000e0b0b7220 */ /* 0x002fca0000400000 */
[----:B------:R1:W-:Y:S04]  /*14c0*/  STG.E desc[UR8][R4.64+0x4], R11 ;  /* 0x0000040b04007986 */ /* 0x0003e8000c101908 */
[----:B0-----:R-:W2:Y:S02]  /*14d0*/  LDG.E R13, desc[UR8][R6.64+0x8] ;  /* 0x00000808060d7981 */ /* 0x001ea4000c1e1900 */
[----:B--2---:R-:W-:-:S04]  /*14e0*/  FADD R13, R13, -R0 ;  /* 0x800000000d0d7221 */ /* 0x004fc80000000000 */
[----:B------:R-:W-:-:S04]  /*14f0*/  FFMA.SAT R12, R13, R8, 0.5 ;  /* 0x3f0000000d0c7423 */ /* 0x000fc80000002008 */
[----:B------:R-:W-:-:S04]  /*1500*/  FFMA.RM R12, R12, R9, 12582913 ;  /* 0x4b4000010c0c7423 */ /* 0x000fc80000004009 */
[C---:B------:R-:W-:Y:S01]  /*1510*/  FADD R16, R12.reuse, -12583039 ;  /* 0xcb40007f0c107421 */ /* 0x040fe20000000000 */
[----:B------:R-:W-:-:S03]  /*1520*/  SHF.L.U32 R12, R12, 0x17, RZ ;  /* 0x000000170c0c7819 */ /* 0x000fc600000006ff */
[----:B------:R-:W-:-:S04]  /*1530*/  FFMA R16, R13, 1.4426950216293334961, -R16 ;  /* 0x3fb8aa3b0d107823 */ /* 0x000fc80000000810 */
[----:B------:R-:W-:-:S04]  /*1540*/  FFMA R16, R13, 1.925963033500011079e-08, R16 ;  /* 0x32a570600d107823 */ /* 0x000fc80000000010 */
[----:B------:R-:W0:Y:S02]  /*1550*/  MUFU.EX2 R13, R16 ;  /* 0x00000010000d7308 */ /* 0x000e240000000800 */
[----:B0-----:R-:W-:-:S05]  /*1560*/  FMUL R13, R12, R13 ;  /* 0x0000000d0c0d7220 */ /* 0x001fca0000400000 */
[----:B------:R1:W-:Y:S04]  /*1570*/  STG.E desc[UR8][R4.64+0x8], R13 ;  /* 0x0000080d04007986 */ /* 0x0003e8000c101908 */
[----:B------:R-:W2:Y:S01]  /*1580*/  LDG.E R7, desc[UR8][R6.64+0xc] ;  /* 0x00000c0806077981 */ /* 0x000ea2000c1e1900 */
[----:B------:R-:W-:Y:S01]  /*1590*/  FADD R10, R3, R10 ;  /* 0x0000000a030a7221 */ /* 0x000fe20000000000 */
[----:B------:R-:W-:-:S03]  /*15a0*/  UIADD3 UR4, UPT, UPT, UR4, 0x4, URZ ;  /* 0x0000000404047890 */ /* 0x000fc6000fffe0ff */
[----:B------:R-:W-:-:S04]  /*15b0*/  FADD R10, R10, R11 ;  /* 0x0000000b0a0a7221 */ /* 0x000fc80000000000 */
[----:B------:R-:W-:Y:S01]  /*15c0*/  FADD R10, R10, R13 ;  /* 0x0000000d0a0a7221 */ /* 0x000fe20000000000 */
        /* <DEDUP_REMOVED lines=8> */
[----:B0-----:R-:W-:-:S04]  /*1650*/  FMUL R9, R8, R9 ;  /* 0x0000000908097220 */ /* 0x001fc80000400000 */
[----:B------:R-:W-:Y:S01]  /*1660*/  FADD R3, R10, R9 ;  /* 0x000000090a037221 */ /* 0x000fe20000000000 */
[----:B------:R1:W-:Y:S06]  /*1670*/  STG.E desc[UR8][R4.64+0xc], R9 ;  /* 0x00000c0904007986 */ /* 0x0003ec000c101908 */
.L_x_37:
[----:B------:R-:W-:Y:S05]  /*1680*/  BRA.U !UP1, `(.L_x_34) ;  /* 0x0000000509047547 */ /* 0x000fea000b800000 */
[----:B------:R-:W-:Y:S02]  /*1690*/  UISETP.NE.AND UP0, UPT, UR7, 0x1, UPT ;  /* 0x000000010700788c */ /* 0x000fe4000bf05270 */
[----:B------:R-:W-:-:S04]  /*16a0*/  ULOP3.LUT UR5, UR5, 0x1, URZ, 0xc0, !UPT ;  /* 0x0000000105057892 */ /* 0x000fc8000f8ec0ff */
[----:B------:R-:W-:-:S03]  /*16b0*/  UISETP.NE.U32.AND UP1, UPT, UR5, 0x1, UPT ;  /* 0x000000010500788c */ /* 0x000fc6000bf25070 */
[----:B------:R-:W-:Y:S08]  /*16c0*/  BRA.U !UP0, `(.L_x_38) ;  /* 0x0000000108a47547 */ /* 0x000ff0000b800000 */
[----:B-1----:R-:W0:Y:S01]  /*16d0*/  LDC.64 R4, c[0x0][0x380] ;  /* 0x0000e000ff047b82 */ /* 0x002e220000000a00 */
[----:B--2---:R-:W-:Y:S01]  /*16e0*/  IADD3 R13, PT, PT, R2, UR4, RZ ;  /* 0x00000004020d7c10 */ /* 0x004fe2000fffe0ff */
[----:B------:R-:W-:Y:S01]  /*16f0*/  HFMA2 R15, -RZ, RZ, 0.96630859375, -0.0022525787353515625 ;  /* 0x3bbb989dff0f7431 */ /* 0x000fe200000001ff */
[----:B------:R-:W-:Y:S01]  /*1700*/  MOV R12, 0x437c0000 ;  /* 0x437c0000000c7802 */ /* 0x000fe20000000f00 */
[----:B------:R-:W1:Y:S02]  /*1710*/  LDCU.128 UR12, c[0x0][0x380] ;  /* 0x00007000ff0c77ac */ /* 0x000e640008000c00 */
[----:B0-----:R-:W-:-:S06]  /*1720*/  IMAD.WIDE.U32 R6, R13, 0x4, R4 ;  /* 0x000000040d067825 */ /* 0x001fcc00078e0004 */
[----:B------:R0:W2:Y:S02]  /*1730*/  LDG.E R7, desc[UR8][R6.64] ;  /* 0x0000000806077981 */ /* 0x0000a4000c1e1900 */
[----:B0-----:R-:W-:-:S04]  /*1740*/  IADD3 R6, P0, PT, R2, UR4, RZ ;  /* 0x0000000402067c10 */ /* 0x001fc8000ff1e0ff */
[----:B------:R-:W-:Y:S01]  /*1750*/  SHF.L.U32 R16, R6, 0x2, RZ ;  /* 0x0000000206107819 */ /* 0x000fe200000006ff */
[----:B--2--5:R-:W-:Y:S01]  /*1760*/  FADD R8, R7, -R0 ;  /* 0x8000000007087221 */ /* 0x024fe20000000000 */
[----:B------:R-:W-:-:S03]  /*1770*/  IADD3.X R7, PT, PT, RZ, RZ, RZ, P0, !PT ;  /* 0x000000ffff077210 */ /* 0x000fc600007fe4ff */
[----:B------:R-:W-:Y:S01]  /*1780*/  FFMA.SAT R4, R8, R15, 0.5 ;  /* 0x3f00000008047423 */ /* 0x000fe2000000200f */
[----:B------:R-:W-:Y:S02]  /*1790*/  SHF.L.U64.HI R14, R6, 0x2, R7 ;  /* 0x00000002060e7819 */ /* 0x000fe40000010207 */
[----:B-1----:R-:W-:Y:S01]  /*17a0*/  IADD3 R6, P0, PT, R16, UR12, RZ ;  /* 0x0000000c10067c10 */ /* 0x002fe2000ff1e0ff */
[----:B------:R-:W-:Y:S02]  /*17b0*/  FFMA.RM R9, R4, R12, 12582913 ;  /* 0x4b40000104097423 */ /* 0x000fe4000000400c */
[----:B------:R-:W0:Y:S01]  /*17c0*/  LDC.64 R4, c[0x0][0x388] ;  /* 0x0000e200ff047b82 */ /* 0x000e220000000a00 */
[----:B------:R-:W-:Y:S01]  /*17d0*/  IADD3.X R7, PT, PT, R14, UR13, RZ, P0, !PT ;  /* 0x0000000d0e077c10 */ /* 0x000fe200087fe4ff */
[C---:B------:R-:W-:Y:S01]  /*17e0*/  FADD R11, R9.reuse, -12583039 ;  /* 0xcb40007f090b7421 */ /* 0x040fe20000000000 */
[----:B------:R-:W-:-:S03]  /*17f0*/  SHF.L.U32 R9, R9, 0x17, RZ ;  /* 0x0000001709097819 */ /* 0x000fc600000006ff */
[----:B------:R-:W-:-:S04]  /*1800*/  FFMA R11, R8, 1.4426950216293334961, -R11 ;  /* 0x3fb8aa3b080b7823 */ /* 0x000fc8000000080b */
[----:B------:R-:W-:-:S04]  /*1810*/  FFMA R11, R8, 1.925963033500011079e-08, R11 ;  /* 0x32a57060080b7823 */ /* 0x000fc8000000000b */
[----:B------:R-:W1:Y:S01]  /*1820*/  MUFU.EX2 R8, R11 ;  /* 0x0000000b00087308 */ /* 0x000e620000000800 */
[----:B0-----:R-:W-:-:S04]  /*1830*/  IMAD.WIDE.U32 R4, R13, 0x4, R4 ;  /* 0x000000040d047825 */ /* 0x001fc800078e0004 */
[----:B-1----:R-:W-:-:S05]  /*1840*/  FMUL R10, R9, R8 ;  /* 0x00000008090a7220 */ /* 0x002fca0000400000 */
[----:B------:R0:W-:Y:S04]  /*1850*/  STG.E desc[UR8][R4.64], R10 ;  /* 0x0000000a04007986 */ /* 0x0001e8000c101908 */
[----:B------:R-:W2:Y:S01]  /*1860*/  LDG.E R7, desc[UR8][R6.64+0x4] ;  /* 0x0000040806077981 */ /* 0x000ea2000c1e1900 */
[----:B------:R-:W-:Y:S01]  /*1870*/  FADD R3, R3, R10 ;  /* 0x0000000a03037221 */ /* 0x000fe20000000000 */
[----:B------:R-:W-:Y:S01]  /*1880*/  UIADD3 UR4, UPT, UPT, UR4, 0x2, URZ ;  /* 0x0000000204047890 */ /* 0x000fe2000fffe0ff */
        /* <DEDUP_REMOVED lines=10> */
[----:B-1----:R-:W-:-:S04]  /*1930*/  FMUL R12, R12, R11 ;  /* 0x0000000b0c0c7220 */ /* 0x002fc80000400000 */
[----:B------:R-:W-:Y:S01]  /*1940*/  FADD R3, R3, R12 ;  /* 0x0000000c03037221 */ /* 0x000fe20000000000 */
[----:B------:R0:W-:Y:S06]  /*1950*/  STG.E desc[UR8][R8.64+0x4], R12 ;  /* 0x0000040c08007986 */ /* 0x0001ec000c101908 */
.L_x_38:
[----:B------:R-:W-:Y:S05]  /*1960*/  BRA.U UP1, `(.L_x_34) ;  /* 0x00000001014c7547 */ /* 0x000fea000b800000 */
[----:B01----:R-:W0:Y:S01]  /*1970*/  LDC.64 R4, c[0x0][0x380] ;  /* 0x0000e000ff047b82 */ /* 0x003e220000000a00 */
[----:B--2---:R-:W-:-:S05]  /*1980*/  IADD3 R9, PT, PT, R2, UR4, RZ ;  /* 0x0000000402097c10 */ /* 0x004fca000fffe0ff */
[----:B0-----:R-:W-:-:S06]  /*1990*/  IMAD.WIDE.U32 R4, R9, 0x4, R4 ;  /* 0x0000000409047825 */ /* 0x001fcc00078e0004 */
[----:B------:R-:W2:Y:S01]  /*19a0*/  LDG.E R5, desc[UR8][R4.64] ;  /* 0x0000000804057981 */ /* 0x000ea2000c1e1900 */
[----:B------:R-:W-:Y:S01]  /*19b0*/  HFMA2 R7, -RZ, RZ, 0.96630859375, -0.0022525787353515625 ;  /* 0x3bbb989dff077431 */ /* 0x000fe200000001ff */
[----:B------:R-:W-:Y:S01]  /*19c0*/  MOV R11, 0x437c0000 ;  /* 0x437c0000000b7802 */ /* 0x000fe20000000f00 */
[----:B--2--5:R-:W-:-:S04]  /*19d0*/  FADD R0, R5, -R0 ;  /* 0x8000000005007221 */ /* 0x024fc80000000000 */
[----:B------:R-:W-:-:S04]  /*19e0*/  FFMA.SAT R6, R0, R7, 0.5 ;  /* 0x3f00000000067423 */ /* 0x000fc80000002007 */
[----:B------:R-:W-:Y:S02]  /*19f0*/  FFMA.RM R8, R6, R11, 12582913 ;  /* 0x4b40000106087423 */ /* 0x000fe4000000400b */
[----:B------:R-:W0:Y:S02]  /*1a00*/  LDC.64 R6, c[0x0][0x388] ;  /* 0x0000e200ff067b82 */ /* 0x000e240000000a00 */
[C---:B------:R-:W-:Y:S01]  /*1a10*/  FADD R11, R8.reuse, -12583039 ;  /* 0xcb40007f080b7421 */ /* 0x040fe20000000000 */
[----:B------:R-:W-:-:S03]  /*1a20*/  SHF.L.U32 R8, R8, 0x17, RZ ;  /* 0x0000001708087819 */ /* 0x000fc600000006ff */
[----:B------:R-:W-:-:S04]  /*1a30*/  FFMA R11, R0, 1.4426950216293334961, -R11 ;  /* 0x3fb8aa3b000b7823 */ /* 0x000fc8000000080b */
[----:B------:R-:W-:-:S06]  /*1a40*/  FFMA R11, R0, 1.925963033500011079e-08, R11 ;  /* 0x32a57060000b7823 */ /* 0x000fcc000000000b */
[----:B------:R-:W1:Y:S01]  /*1a50*/  MUFU.EX2 R11, R11 ;  /* 0x0000000b000b7308 */ /* 0x000e620000000800 */
[----:B0-----:R-:W-:-:S04]  /*1a60*/  IMAD.WIDE.U32 R4, R9, 0x4, R6 ;  /* 0x0000000409047825 */ /* 0x001fc800078e0006 */
[----:B-1----:R-:W-:-:S04]  /*1a70*/  FMUL R8, R8, R11 ;  /* 0x0000000b08087220 */ /* 0x002fc80000400000 */
[----:B------:R-:W-:Y:S01]  /*1a80*/  FADD R3, R3, R8 ;  /* 0x0000000803037221 */ /* 0x000fe20000000000 */
[----:B------:R3:W-:Y:S06]  /*1a90*/  STG.E desc[UR8][R4.64], R8 ;  /* 0x0000000804007986 */ /* 0x0007ec000c101908 */
.L_x_34:
[----:B--2---:R-:W2:Y:S02]  /*1aa0*/  LDC R6, c[0x0][0x394] ;  /* 0x0000e500ff067b82 */ /* 0x004ea40000000800 */
[----:B--2---:R-:W-:-:S13]  /*1ab0*/  ISETP.GE.AND P0, PT, R6, 0x1, PT ;  /* 0x000000010600780c */ /* 0x004fda0003f06270 */
[----:B------:R-:W-:Y:S05]  /*1ac0*/  @!P0 EXIT ;  /* 0x000000000000894d */ /* 0x000fea0003800000 */
[C---:B------:R-:W-:Y:S01]  /*1ad0*/  ISETP.GE.U32.AND P0, PT, R6.reuse, 0x10, PT ;  /* 0x000000100600780c */ /* 0x040fe20003f06070 */
[----:B------:R-:W-:Y:S01]  /*1ae0*/  HFMA2 R7, -RZ, RZ, 0, 0 ;  /* 0x00000000ff077431 */ /* 0x000fe200000001ff */
[----:B0--3--:R-:W-:-:S11]  /*1af0*/  LOP3.LUT R8, R6, 0xf, RZ, 0xc0, !PT ;  /* 0x0000000f06087812 */ /* 0x009fd600078ec0ff */
[----:B------:R-:W-:Y:S05]  /*1b00*/  @!P0 BRA `(.L_x_39) ;  /* 0x0000000c00908947 */ /* 0x000fea0003800000 */
[----:B-1----:R-:W0:Y:S01]  /*1b10*/  LDC.64 R4, c[0x0][0x388] ;  /* 0x0000e200ff047b82 */ /* 0x002e220000000a00 */
[----:B------:R-:W-:-:S04]  /*1b20*/  LOP3.LUT R7, R6, 0x7ffffff0, RZ, 0xc0, !PT ;  /* 0x7ffffff006077812 */ /* 0x000fc800078ec0ff */
[----:B------:R-:W-:Y:S01]  /*1b30*/  IADD3 R6, PT, PT, -R7, RZ, RZ ;  /* 0x000000ff07067210 */ /* 0x000fe20007ffe1ff */
[----:B0-----:R-:W-:-:S03]  /*1b40*/  IMAD.WIDE.U32 R4, R2, 0x4, R4 ;  /* 0x0000000402047825 */ /* 0x001fc600078e0004 */
[----:B-----5:R-:W-:-:S04]  /*1b50*/  IADD3 R0, P0, PT, R4, 0x20, RZ ;  /* 0x0000002004007810 */ /* 0x020fc80007f1e0ff */
[----:B------:R-:W-:-:S09]  /*1b60*/  IADD3.X R9, PT, PT, RZ, R5, RZ, P0, !PT ;  /* 0x00000005ff097210 */ /* 0x000fd200007fe4ff */
.L_x_56:
[----:B0-----:R-:W-:Y:S01]  /*1b70*/  MOV R4, R0 ;  /* 0x0000000000047202 */ /* 0x001fe20000000f00 */
[----:B------:R-:W-:-:S05]  /*1b80*/  IMAD.MOV.U32 R5, RZ, RZ, R9 ;  /* 0x000000ffff057224 */ /* 0x000fca00078e0009 */
[----:B------:R-:W2:Y:S01]  /*1b90*/  LDG.E R0, desc[UR8][R4.64+-0x20] ;  /* 0xffffe00804007981 */ /* 0x000ea2000c1e1900 */
[----:B------:R-:W0:Y:S01]  /*1ba0*/  MUFU.RCP R10, R3 ;  /* 0x00000003000a7308 */ /* 0x000e220000001000 */
[----:B------:R-:W-:-:S04]  /*1bb0*/  IADD3 R6, PT, PT, R6, 0x10, RZ ;  /* 0x0000001006067810 */ /* 0x000fc80007ffe0ff */
[----:B------:R-:W-:Y:S01]  /*1bc0*/  ISETP.NE.AND P2, PT, R6, RZ, PT ;  /* 0x000000ff0600720c */ /* 0x000fe20003f45270 */
[----:B0-----:R-:W-:-:S04]  /*1bd0*/  FFMA R9, R10, -R3, 1 ;  /* 0x3f8000000a097423 */ /* 0x001fc80000000803 */
[----:B------:R-:W-:Y:S01]  /*1be0*/  FFMA R9, R10, R9, R10 ;  /* 0x000000090a097223 */ /* 0x000fe2000000000a */
[----:B--2---:R-:W0:Y:S03]  /*1bf0*/  FCHK P0, R0, R3 ;  /* 0x0000000300007302 */ /* 0x004e260000000000 */
[----:B------:R-:W-:-:S04]  /*1c00*/  FFMA R10, R0, R9, RZ ;  /* 0x00000009000a7223 */ /* 0x000fc800000000ff */
[----:B------:R-:W-:-:S04]  /*1c10*/  FFMA R11, R10, -R3, R0 ;  /* 0x800000030a0b7223 */ /* 0x000fc80000000000 */
[----:B------:R-:W-:Y:S01]  /*1c20*/  FFMA R9, R9, R11, R10 ;  /* 0x0000000b09097223 */ /* 0x000fe2000000000a */
[----:B0-----:R-:W-:Y:S06]  /*1c30*/  @!P0 BRA `(.L_x_40) ;  /* 0x00000000000c8947 */ /* 0x001fec0003800000 */
[----:B------:R-:W-:-:S07]  /*1c40*/  MOV R12, 0x1c60 ;  /* 0x00001c60000c7802 */ /* 0x000fce0000000f00 */
[----:B------:R-:W-:Y:S05]  /*1c50*/  CALL.REL.NOINC `($__internal_1_$__cuda_sm3x_div_rn_noftz_f32_slowpath) ;  /* 0x0000001800a47944 */ /* 0x000fea0003c00000 */
[----:B------:R-:W-:-:S07]  /*1c60*/  MOV R9, R11 ;  /* 0x0000000b00097202 */ /* 0x000fce0000000f00 */
.L_x_40:
[----:B------:R-:W2:Y:S01]  /*1c70*/  LDG.E R13, desc[UR8][R4.64+-0x1c] ;  /* 0xffffe408040d7981 */ /* 0x000ea2000c1e1900 */
[----:B------:R-:W0:Y:S03]  /*1c80*/  MUFU.RCP R0, R3 ;  /* 0x0000000300007308 */ /* 0x000e260000001000 */
[----:B------:R1:W-:Y:S01]  /*1c90*/  STG.E desc[UR8][R4.64+-0x20], R9 ;  /* 0xffffe00904007986 */ /* 0x0003e2000c101908 */
[----:B0-----:R-:W-:-:S04]  /*1ca0*/  FFMA R11, R0, -R3, 1 ;  /* 0x3f800000000b7423 */ /* 0x001fc80000000803 */
[----:B------:R-:W-:Y:S01]  /*1cb0*/  FFMA R0, R0, R11, R0 ;  /* 0x0000000b00007223 */ /* 0x000fe20000000000 */
[----:B--2---:R-:W0:Y:S03]  /*1cc0*/  FCHK P0, R13, R3 ;  /* 0x000000030d007302 */ /* 0x004e260000000000 */
[----:B------:R-:W-:-:S04]  /*1cd0*/  FFMA R10, R0, R13, RZ ;  /* 0x0000000d000a7223 */ /* 0x000fc800000000ff */
[----:B------:R-:W-:-:S04]  /*1ce0*/  FFMA R11, R10, -R3, R13 ;  /* 0x800000030a0b7223 */ /* 0x000fc8000000000d */
[----:B------:R-:W-:Y:S01]  /*1cf0*/  FFMA R11, R0, R11, R10 ;  /* 0x0000000b000b7223 */ /* 0x000fe2000000000a */
[----:B01----:R-:W-:Y:S06]  /*1d00*/  @!P0 BRA `(.L_x_41) ;  /* 0x00000000000c8947 */ /* 0x003fec0003800000 */
[----:B------:R-:W-:Y:S02]  /*1d10*/  MOV R0, R13 ;  /* 0x0000000d00007202 */ /* 0x000fe40000000f00 */
[----:B------:R-:W-:-:S07]  /*1d20*/  MOV R12, 0x1d40 ;  /* 0x00001d40000c7802 */ /* 0x000fce0000000f00 */
[----:B------:R-:W-:Y:S05]  /*1d30*/  CALL.REL.NOINC `($__internal_1_$__cuda_sm3x_div_rn_noftz_f32_slowpath) ;  /* 0x00000018006c7944 */ /* 0x000fea0003c00000 */
.L_x_41:
        /* <DEDUP_REMOVED lines=13> */
[----:B------:R-:W-:-:S07]  /*1e10*/  MOV R9, R11 ;  /* 0x0000000b00097202 */ /* 0x000fce0000000f00 */
.L_x_42:
        /* <DEDUP_REMOVED lines=13> */
.L_x_43:
        /* <DEDUP_REMOVED lines=14> */
.L_x_44:
        /* <DEDUP_REMOVED lines=10> */
[----:B------:R-:W-:Y:S01]  /*2070*/  IMAD.MOV.U32 R0, RZ, RZ, R13 ;  /* 0x000000ffff007224 */ /* 0x000fe200078e000d */
[----:B------:R-:W-:-:S07]  /*2080*/  MOV R12, 0x20a0 ;  /* 0x000020a0000c7802 */ /* 0x000fce0000000f00 */
[----:B------:R-:W-:Y:S05]  /*2090*/  CALL.REL.NOINC `($__internal_1_$__cuda_sm3x_div_rn_noftz_f32_slowpath) ;  /* 0x0000001400947944 */ /* 0x000fea0003c00000 */
.L_x_45:
        /* <DEDUP_REMOVED lines=14> */
.L_x_46:
        /* <DEDUP_REMOVED lines=13> */
.L_x_47:
        /* <DEDUP_REMOVED lines=14> */
.L_x_48:
        /* <DEDUP_REMOVED lines=13> */
.L_x_49:
        /* <DEDUP_REMOVED lines=14> */
.L_x_50:
        /* <DEDUP_REMOVED lines=13> */
.L_x_51:
        /* <DEDUP_REMOVED lines=14> */
.L_x_52:
        /* <DEDUP_REMOVED lines=13> */
.L_x_53:
        /* <DEDUP_REMOVED lines=14> */
.L_x_54:
        /* <DEDUP_REMOVED lines=13> */
.L_x_55:
[----:B------:R0:W-:Y:S01]  /*2910*/  STG.E desc[UR8][R4.64+0x1c], R11 ;  /* 0x00001c0b04007986 */ /* 0x0001e2000c101908 */
[----:B------:R-:W-:-:S04]  /*2920*/  IADD3 R0, P0, PT, R4, 0x40, RZ ;  /* 0x0000004004007810 */ /* 0x000fc80007f1e0ff */
[----:B------:R-:W-:Y:S01]  /*2930*/  IADD3.X R9, PT, PT, RZ, R5, RZ, P0, !PT ;  /* 0x00000005ff097210 */ /* 0x000fe200007fe4ff */
[----:B------:R-:W-:Y:S08]  /*2940*/  @P2 BRA `(.L_x_56) ;  /* 0xfffffff000882947 */ /* 0x000ff0000383ffff */
.L_x_39:
[----:B------:R-:W-:-:S13]  /*2950*/  ISETP.NE.AND P0, PT, R8, RZ, PT ;  /* 0x000000ff0800720c */ /* 0x000fda0003f05270 */
[----:B------:R-:W-:Y:S05]  /*2960*/  @!P0 EXIT ;  /* 0x000000000000894d */ /* 0x000fea0003800000 */
[----:B------:R-:W2:Y:S01]  /*2970*/  LDCU UR4, c[0x0][0x394] ;  /* 0x00007280ff0477ac */ /* 0x000ea20008000800 */
[----:B------:R-:W-:Y:S01]  /*2980*/  ISETP.GE.U32.AND P0, PT, R8, 0x8, PT ;  /* 0x000000080800780c */ /* 0x000fe20003f06070 */
[----:B--2---:R-:W-:-:S12]  /*2990*/  ULOP3.LUT UR4, UR4, 0x7, URZ, 0xc0, !UPT ;  /* 0x0000000704047892 */ /* 0x004fd8000f8ec0ff */
[----:B------:R-:W-:Y:S05]  /*29a0*/  @!P0 BRA `(.L_x_57) ;  /* 0x0000000400d48947 */ /* 0x000fea0003800000 */
[----:B-1----:R-:W1:Y:S01]  /*29b0*/  LDC.64 R8, c[0x0][0x388] ;  /* 0x0000e200ff087b82 */ /* 0x002e620000000a00 */
[----:B0-----:R-:W-:-:S05]  /*29c0*/  IADD3 R5, PT, PT, R2, R7, RZ ;  /* 0x0000000702057210 */ /* 0x001fca0007ffe0ff */
[----:B-1----:R-:W-:-:S05]  /*29d0*/  IMAD.WIDE.U32 R8, R5, 0x4, R8 ;  /* 0x0000000405087825 */ /* 0x002fca00078e0008 */
[----:B------:R-:W2:Y:S01]  /*29e0*/  LDG.E R13, desc[UR8][R8.64] ;  /* 0x00000008080d7981 */ /* 0x000ea2000c1e1900 */
[----:B-----5:R-:W0:Y:S02]  /*29f0*/  MUFU.RCP R0, R3 ;  /* 0x0000000300007308 */ /* 0x020e240000001000 */
[----:B0-----:R-:W-:-:S04]  /*2a00*/  FFMA R5, R0, -R3, 1 ;  /* 0x3f80000000057423 */ /* 0x001fc80000000803 */
[----:B------:R-:W-:Y:S02]  /*2a10*/  FFMA R0, R0, R5, R0 ;  /* 0x0000000500007223 */ /* 0x000fe40000000000 */
[----:B--2---:R-:W0:Y:S02]  /*2a20*/  FCHK P0, R13, R3 ;  /* 0x000000030d007302 */ /* 0x004e240000000000 */
[----:B------:R-:W-:-:S04]  /*2a30*/  FFMA R4, R0, R13, RZ ;  /* 0x0000000d00047223 */ /* 0x000fc800000000ff */
[----:B------:R-:W-:-:S04]  /*2a40*/  FFMA R5, R4, -R3, R13 ;  /* 0x8000000304057223 */ /* 0x000fc8000000000d */
[----:B------:R-:W-:Y:S01]  /*2a50*/  FFMA R11, R0, R5, R4 ;  /* 0x00000005000b7223 */ /* 0x000fe20000000004 */
[----:B0-----:R-:W-:Y:S06]  /*2a60*/  @!P0 BRA `(.L_x_58) ;  /* 0x00000000000c8947 */ /* 0x001fec0003800000 */
[----:B------:R-:W-:Y:S01]  /*2a70*/  IMAD.MOV.U32 R0, RZ, RZ, R13 ;  /* 0x000000ffff007224 */ /* 0x000fe200078e000d */
[----:B------:R-:W-:-:S07]  /*2a80*/  MOV R12, 0x2aa0 ;  /* 0x00002aa0000c7802 */ /* 0x000fce0000000f00 */
[----:B------:R-:W-:Y:S05]  /*2a90*/  CALL.REL.NOINC `($__internal_1_$__cuda_sm3x_div_rn_noftz_f32_slowpath) ;  /* 0x0000000c00147944 */ /* 0x000fea0003c00000 */
.L_x_58:
[----:B------:R-:W0:Y:S01]  /*2aa0*/  LDC.64 R12, c[0x0][0x388] ;  /* 0x0000e200ff0c7b82 */ /* 0x000e220000000a00 */
[----:B------:R-:W-:Y:S01]  /*2ab0*/  IADD3 R0, P0, PT, R2, R7, RZ ;  /* 0x0000000702007210 */ /* 0x000fe20007f1e0ff */
[----:B------:R1:W-:Y:S03]  /*2ac0*/  STG.E desc[UR8][R8.64], R11 ;  /* 0x0000000b08007986 */ /* 0x0003e6000c101908 */
[----:B------:R-:W-:Y:S02]  /*2ad0*/  IADD3.X R5, PT, PT, RZ, RZ, RZ, P0, !PT ;  /* 0x000000ffff057210 */ /* 0x000fe400007fe4ff */
[----:B0-----:R-:W-:-:S04]  /*2ae0*/  LEA R4, P0, R0, R12, 0x2 ;  /* 0x0000000c00047211 */ /* 0x001fc800078010ff */
[----:B------:R-:W-:-:S05]  /*2af0*/  LEA.HI.X R5, R0, R13, R5, 0x2, P0 ;  /* 0x0000000d00057211 */ /* 0x000fca00000f1405 */
[----:B------:R-:W2:Y:S01]  /*2b00*/  LDG.E R15, desc[UR8][R4.64+0x4] ;  /* 0x00000408040f7981 */ /* 0x000ea2000c1e1900 */
[----:B------:R-:W0:Y:S02]  /*2b10*/  MUFU.RCP R0, R3 ;  /* 0x0000000300007308 */ /* 0x000e240000001000 */
[----:B0-----:R-:W-:-:S04]  /*2b20*/  FFMA R13, R0, -R3, 1 ;  /* 0x3f800000000d7423 */ /* 0x001fc80000000803 */
[----:B------:R-:W-:Y:S02]  /*2b30*/  FFMA R0, R0, R13, R0 ;  /* 0x0000000d00007223 */ /* 0x000fe40000000000 */
[----:B--2---:R-:W0:Y:S02]  /*2b40*/  FCHK P0, R15, R3 ;  /* 0x000000030f007302 */ /* 0x004e240000000000 */
        /* <DEDUP_REMOVED lines=8> */
.L_x_59:
        /* <DEDUP_REMOVED lines=14> */
.L_x_60:
        /* <DEDUP_REMOVED lines=13> */
.L_x_61:
        /* <DEDUP_REMOVED lines=14> */
.L_x_62:
        /* <DEDUP_REMOVED lines=13> */
.L_x_63:
        /* <DEDUP_REMOVED lines=14> */
.L_x_64:
        /* <DEDUP_REMOVED lines=13> */
.L_x_65:
[----:B------:R2:W-:Y:S01]  /*30e0*/  STG.E desc[UR8][R4.64+0x1c], R11 ;  /* 0x00001c0b04007986 */ /* 0x0005e2000c101908 */
[----:B------:R-:W-:-:S07]  /*30f0*/  IADD3 R7, PT, PT, R7, 0x8, RZ ;  /* 0x0000000807077810 */ /* 0x000fce0007ffe0ff */
.L_x_57:
[----:B------:R-:W-:-:S13]  /*3100*/  ISETP.NE.AND P0, PT, RZ, UR4, PT ;  /* 0x00000004ff007c0c */ /* 0x000fda000bf05270 */
[----:B------:R-:W-:Y:S05]  /*3110*/  @!P0 EXIT ;  /* 0x000000000000894d */ /* 0x000fea0003800000 */
[----:B------:R-:W3:Y:S01]  /*3120*/  LDCU UR5, c[0x0][0x394] ;  /* 0x00007280ff0577ac */ /* 0x000ee20008000800 */
[----:B------:R-:W-:Y:S02]  /*3130*/  UISETP.GE.U32.AND UP0, UPT, UR4, 0x4, UPT ;  /* 0x000000040400788c */ /* 0x000fe4000bf06070 */
[----:B---3--:R-:W-:-:S07]  /*3140*/  ULOP3.LUT UR5, UR5, 0x3, URZ, 0xc0, !UPT ;  /* 0x0000000305057892 */ /* 0x008fce000f8ec0ff */
[----:B------:R-:W-:Y:S05]  /*3150*/  BRA.U !UP0, `(.L_x_66) ;  /* 0x0000000108fc7547 */ /* 0x000fea000b800000 */
[----:B-1----:R-:W1:Y:S01]  /*3160*/  LDC.64 R8, c[0x0][0x388] ;  /* 0x0000e200ff087b82 */ /* 0x002e620000000a00 */
[----:B0-2---:R-:W-:-:S05]  /*3170*/  IADD3 R5, PT, PT, R2, R7, RZ ;  /* 0x0000000702057210 */ /* 0x005fca0007ffe0ff */
        /* <DEDUP_REMOVED lines=10> */
[----:B------:R-:W-:Y:S02]  /*3220*/  MOV R0, R13 ;  /* 0x0000000d00007202 */ /* 0x000fe40000000f00 */
[----:B------:R-:W-:-:S07]  /*3230*/  MOV R12, 0x3250 ;  /* 0x00003250000c7802 */ /* 0x000fce0000000f00 */
[----:B------:R-:W-:Y:S05]  /*3240*/  CALL.REL.NOINC `($__internal_1_$__cuda_sm3x_div_rn_noftz_f32_slowpath) ;  /* 0x0000000400287944 */ /* 0x000fea0003c00000 */
.L_x_67:
        /* <DEDUP_REMOVED lines=18> */
[----:B------:R-:W-:-:S07]  /*3370*/  IMAD.MOV.U32 R13, RZ, RZ, R11 ;  /* 0x000000ffff0d7224 */ /* 0x000fce00078e000b */
.L_x_68:
        /* <DEDUP_REMOVED lines=14> */
.L_x_69:
        /* <DEDUP_REMOVED lines=13> */
.L_x_70:
[----:B------:R3:W-:Y:S01]  /*3530*/  STG.E desc[UR8][R4.64+0xc], R11 ;  /* 0x00000c0b04007986 */ /* 0x0007e2000c101908 */
[----:B------:R-:W-:-:S07]  /*3540*/  IADD3 R7, PT, PT, R7, 0x4, RZ ;  /* 0x0000000407077810 */ /* 0x000fce0007ffe0ff */
.L_x_66:
[----:B------:R-:W-:-:S13]  /*3550*/  ISETP.NE.AND P0, PT, RZ, UR5, PT ;  /* 0x00000005ff007c0c */ /* 0x000fda000bf05270 */
[----:B------:R-:W-:Y:S05]  /*3560*/  @!P0 EXIT ;  /* 0x000000000000894d */ /* 0x000fea0003800000 */
[----:B0123--:R-:W0:Y:S01]  /*3570*/  LDC.64 R4, c[0x0][0x388] ;  /* 0x0000e200ff047b82 */ /* 0x00fe220000000a00 */
[----:B------:R-:W-:Y:S01]  /*3580*/  IADD3 R7, PT, PT, R2, R7, RZ ;  /* 0x0000000702077210 */ /* 0x000fe20007ffe0ff */
[----:B------:R-:W-:-:S04]  /*3590*/  UIADD3 UR4, UPT, UPT, -UR5, URZ, URZ ;  /* 0x000000ff05047290 */ /* 0x000fc8000fffe1ff */
[----:B0-----:R-:W-:-:S08]  /*35a0*/  IMAD.WIDE.U32 R4, R7, 0x4, R4 ;  /* 0x0000000407047825 */ /* 0x001fd000078e0004 */
.L_x_72:
[----:B------:R-:W2:Y:S01]  /*35b0*/  LDG.E R9, desc[UR8][R4.64] ;  /* 0x0000000804097981 */ /* 0x000ea2000c1e1900 */
[----:B-----5:R-:W0:Y:S01]  /*35c0*/  MUFU.RCP R0, R3 ;  /* 0x0000000300007308 */ /* 0x020e220000001000 */
[----:B------:R-:W-:-:S04]  /*35d0*/  UIADD3 UR4, UPT, UPT, UR4, 0x1, URZ ;  /* 0x0000000104047890 */ /* 0x000fc8000fffe0ff */
[----:B------:R-:W-:Y:S01]  /*35e0*/  UISETP.NE.AND UP0, UPT, UR4, URZ, UPT ;  /* 0x000000ff0400728c */ /* 0x000fe2000bf05270 */
[----:B0-----:R-:W-:-:S04]  /*35f0*/  FFMA R7, R0, -R3, 1 ;  /* 0x3f80000000077423 */ /* 0x001fc80000000803 */
[----:B------:R-:W-:Y:S01]  /*3600*/  FFMA R0, R0, R7, R0 ;  /* 0x0000000700007223 */ /* 0x000fe20000000000 */
[----:B--2---:R-:W0:Y:S03]  /*3610*/  FCHK P0, R9, R3 ;  /* 0x0000000309007302 */ /* 0x004e260000000000 */
[----:B------:R-:W-:-:S04]  /*3620*/  FFMA R2, R0, R9, RZ ;  /* 0x0000000900027223 */ /* 0x000fc800000000ff */
[----:B------:R-:W-:-:S04]  /*3630*/  FFMA R7, R2, -R3, R9 ;  /* 0x8000000302077223 */ /* 0x000fc80000000009 */
[----:B------:R-:W-:Y:S01]  /*3640*/  FFMA R7, R0, R7, R2 ;  /* 0x0000000700077223 */ /* 0x000fe20000000002 */
[----:B0-----:R-:W-:Y:S06]  /*3650*/  @!P0 BRA `(.L_x_71) ;  /* 0x0000000000108947 */ /* 0x001fec0003800000 */
[----:B------:R-:W-:Y:S02]  /*3660*/  MOV R0, R9 ;  /* 0x0000000900007202 */ /* 0x000fe40000000f00 */
[----:B------:R-:W-:-:S07]  /*3670*/  MOV R12, 0x3690 ;  /* 0x00003690000c7802 */ /* 0x000fce0000000f00 */
[----:B------:R-:W-:Y:S05]  /*3680*/  CALL.REL.NOINC `($__internal_1_$__cuda_sm3x_div_rn_noftz_f32_slowpath) ;  /* 0x0000000000187944 */ /* 0x000fea0003c00000 */
[----:B------:R-:W-:-:S07]  /*3690*/  MOV R7, R11 ;  /* 0x0000000b00077202 */ /* 0x000fce0000000f00 */
.L_x_71:
[----:B------:R0:W-:Y:S02]  /*36a0*/  STG.E desc[UR8][R4.64], R7 ;  /* 0x0000000704007986 */ /* 0x0001e4000c101908 */
[----:B0-----:R-:W-:-:S04]  /*36b0*/  IADD3 R4, P0, PT, R4, 0x4, RZ ;  /* 0x0000000404047810 */ /* 0x001fc80007f1e0ff */
[----:B------:R-:W-:Y:S01]  /*36c0*/  IADD3.X R5, PT, PT, RZ, R5, RZ, P0, !PT ;  /* 0x00000005ff057210 */ /* 0x000fe200007fe4ff */
[----:B------:R-:W-:Y:S08]  /*36d0*/  BRA.U UP0, `(.L_x_72) ;  /* 0xfffffffd00b47547 */ /* 0x000ff0000b83ffff */
[----:B------:R-:W-:Y:S05]  /*36e0*/  EXIT ;  /* 0x000000000000794d */ /* 0x000fea0003800000 */
        .weak           $__internal_1_$__cuda_sm3x_div_rn_noftz_f32_slowpath
        .type           $__internal_1_$__cuda_sm3x_div_rn_noftz_f32_slowpath,@function
        .size           $__internal_1_$__cuda_sm3x_div_rn_noftz_f32_slowpath,(.L_x_83 - $__internal_1_$__cuda_sm3x_div_rn_noftz_f32_slowpath)
$__internal_1_$__cuda_sm3x_div_rn_noftz_f32_slowpath:
[----:B------:R-:W-:Y:S02]  /*36f0*/  SHF.R.U32.HI R11, RZ, 0x17, R3 ;  /* 0x00000017ff0b7819 */ /* 0x000fe40000011603 */
[----:B------:R-:W-:Y:S02]  /*3700*/  SHF.R.U32.HI R14, RZ, 0x17, R0 ;  /* 0x00000017ff0e7819 */ /* 0x000fe40000011600 */
[----:B------:R-:W-:Y:S02]  /*3710*/  LOP3.LUT R11, R11, 0xff, RZ, 0xc0, !PT ;  /* 0x000000ff0b0b7812 */ /* 0x000fe400078ec0ff */
[----:B------:R-:W-:Y:S02]  /*3720*/  LOP3.LUT R14, R14, 0xff, RZ, 0xc0, !PT ;  /* 0x000000ff0e0e7812 */ /* 0x000fe400078ec0ff */
[----:B------:R-:W-:Y:S01]  /*3730*/  MOV R13, R3 ;  /* 0x00000003000d7202 */ /* 0x000fe20000000f00 */
[----:B------:R-:W-:Y:S01]  /*3740*/  VIADD R16, R11, 0xffffffff ;  /* 0xffffffff0b107836 */ /* 0x000fe20000000000 */
[----:B------:R-:W-:-:S04]  /*3750*/  IADD3 R15, PT, PT, R14, -0x1, RZ ;  /* 0xffffffff0e0f7810 */ /* 0x000fc80007ffe0ff */
[----:B------:R-:W-:-:S04]  /*3760*/  ISETP.GT.U32.AND P0, PT, R16, 0xfd, PT ;  /* 0x000000fd1000780c */ /* 0x000fc80003f04070 */
[----:B------:R-:W-:-:S13]  /*3770*/  ISETP.GT.U32.OR P0, PT, R15, 0xfd, P0 ;  /* 0x000000fd0f00780c */ /* 0x000fda0000704470 */
[----:B------:R-:W-:Y:S01]  /*3780*/  @!P0 MOV R10, RZ ;  /* 0x000000ff000a8202 */ /* 0x000fe20000000f00 */
        /* <DEDUP_REMOVED lines=19> */
[----:B------:R-:W-:Y:S01]  /*38c0*/  @P0 MOV R10, RZ ;  /* 0x000000ff000a0202 */ /* 0x000fe20000000f00 */
[----:B------:R-:W-:Y:S01]  /*38d0*/  @!P0 FFMA R0, R0, 1.84467440737095516160e+19, RZ ;  /* 0x5f80000000008823 */ /* 0x000fe200000000ff */
[----:B------:R-:W-:Y:S01]  /*38e0*/  @!P0 MOV R10, 0xffffffc0 ;  /* 0xffffffc0000a8802 */ /* 0x000fe20000000f00 */
[----:B------:R-:W-:-:S03]  /*38f0*/  @!P1 FFMA R13, R3, 1.84467440737095516160e+19, RZ ;  /* 0x5f800000030d9823 */ /* 0x000fc600000000ff */
[----:B------:R-:W-:-:S07]  /*3900*/  @!P1 IADD3 R10, PT, PT, R10, 0x40, RZ ;  /* 0x000000400a0a9810 */ /* 0x000fce0007ffe0ff */
.L_x_73:
[----:B------:R-:W-:Y:S02]  /*3910*/  LEA R16, R11, 0xc0800000, 0x17 ;  /* 0xc08000000b107811 */ /* 0x000fe400078eb8ff */
[----:B------:R-:W-:Y:S02]  /*3920*/  IADD3 R14, PT, PT, R14, -0x7f, RZ ;  /* 0xffffff810e0e7810 */ /* 0x000fe40007ffe0ff */
[----:B------:R-:W-:-:S03]  /*3930*/  IADD3 R17, PT, PT, -R16, R13, RZ ;  /* 0x0000000d10117210 */ /* 0x000fc60007ffe1ff */
[C---:B------:R-:W-:Y:S01]  /*3940*/  IMAD R0, R14.reuse, -0x800000, R0 ;  /* 0xff8000000e007824 */ /* 0x040fe200078e0200 */
[----:B------:R0:W1:Y:S01]  /*3950*/  MUFU.RCP R16, R17 ;  /* 0x0000001100107308 */ /* 0x0000620000001000 */
[----:B------:R-:W-:Y:S01]  /*3960*/  FADD.FTZ R15, -R17, -RZ ;  /* 0x800000ff110f7221 */ /* 0x000fe20000010100 */
[----:B0-----:R-:W-:-:S05]  /*3970*/  IADD3 R17, PT, PT, R14, 0x7f, -R11 ;  /* 0x0000007f0e117810 */ /* 0x001fca0007ffe80b */
[----:B------:R-:W-:Y:S02]  /*3980*/  IMAD.IADD R17, R17, 0x1, R10 ;  /* 0x0000000111117824 */ /* 0x000fe400078e020a */
[----:B-1----:R-:W-:-:S04]  /*3990*/  FFMA R13, R16, R15, 1 ;  /* 0x3f800000100d7423 */ /* 0x002fc8000000000f */
[----:B------:R-:W-:-:S04]  /*39a0*/  FFMA R13, R16, R13, R16 ;  /* 0x0000000d100d7223 */ /* 0x000fc80000000010 */
[----:B------:R-:W-:-:S04]  /*39b0*/  FFMA R16, R0, R13, RZ ;  /* 0x0000000d00107223 */ /* 0x000fc800000000ff */
[----:B------:R-:W-:-:S04]  /*39c0*/  FFMA R18, R15, R16, R0 ;  /* 0x000000100f127223 */ /* 0x000fc80000000000 */
[----:B------:R-:W-:-:S04]  /*39d0*/  FFMA R16, R13, R18, R16 ;  /* 0x000000120d107223 */ /* 0x000fc80000000010 */
[----:B------:R-:W-:-:S04]  /*39e0*/  FFMA R15, R15, R16, R0 ;  /* 0x000000100f0f7223 */ /* 0x000fc80000000000 */
[----:B------:R-:W-:-:S05]  /*39f0*/  FFMA R0, R13, R15, R16 ;  /* 0x0000000f0d007223 */ /* 0x000fca0000000010 */
[----:B------:R-:W-:-:S04]  /*3a00*/  SHF.R.U32.HI R11, RZ, 0x17, R0 ;  /* 0x00000017ff0b7819 */ /* 0x000fc80000011600 */
[----:B------:R-:W-:-:S04]  /*3a10*/  LOP3.LUT R11, R11, 0xff, RZ, 0xc0, !PT ;  /* 0x000000ff0b0b7812 */ /* 0x000fc800078ec0ff */
[----:B------:R-:W-:-:S04]  /*3a20*/  IADD3 R11, PT, PT, R11, R17, RZ ;  /* 0x000000110b0b7210 */ /* 0x000fc80007ffe0ff */
[----:B------:R-:W-:-:S04]  /*3a30*/  IADD3 R10, PT, PT, R11, -0x1, RZ ;  /* 0xffffffff0b0a7810 */ /* 0x000fc80007ffe0ff */
        /* <DEDUP_REMOVED lines=10> */
[C---:B------:R-:W-:Y:S02]  /*3ae0*/  ISETP.NE.AND P3, PT, R11.reuse, RZ, PT ;  /* 0x000000ff0b00720c */ /* 0x040fe40003f65270 */
[----:B------:R-:W-:Y:S02]  /*3af0*/  ISETP.NE.AND P1, PT, R11, RZ, PT ;  /* 0x000000ff0b00720c */ /* 0x000fe40003f25270 */
[----:B------:R-:W-:Y:S01]  /*3b00*/  LOP3.LUT R14, R10, 0x7fffff, RZ, 0xc0, !PT ;  /* 0x007fffff0a0e7812 */ /* 0x000fe200078ec0ff */
[CCC-:B------:R-:W-:Y:S01]  /*3b10*/  FFMA.RP R10, R13.reuse, R15.reuse, R16.reuse ;  /* 0x0000000f0d0a7223 */ /* 0x1c0fe20000008010 */
[----:B------:R-:W-:Y:S01]  /*3b20*/  FFMA.RM R13, R13, R15, R16 ;  /* 0x0000000f0d0d7223 */ /* 0x000fe20000004010 */
[----:B------:R-:W-:Y:S02]  /*3b30*/  IADD3 R15, PT, PT, R11, 0x20, RZ ;  /* 0x000000200b0f7810 */ /* 0x000fe40007ffe0ff */
        /* <DEDUP_REMOVED lines=11> */
[----:B------:R-:W-:-:S04]  /*3bf0*/  LOP3.LUT R10, R10, R11, RZ, 0xc0, !PT ;  /* 0x0000000b0a0a7212 */ /* 0x000fc800078ec0ff */
[----:B------:R-:W-:-:S04]  /*3c00*/  IADD3 R13, PT, PT, R13, R10, RZ ;  /* 0x0000000a0d0d7210 */ /* 0x000fc80007ffe0ff */
[----:B------:R-:W-:Y:S01]  /*3c10*/  LOP3.LUT R0, R13, R0, RZ, 0xfc, !PT ;  /* 0x000000000d007212 */ /* 0x000fe200078efcff */
[----:B------:R-:W-:Y:S06]  /*3c20*/  BRA `(.L_x_80) ;  /* 0x0000000000347947 */ /* 0x000fec0003800000 */
.L_x_79:
[----:B------:R-:W-:-:S04]  /*3c30*/  LOP3.LUT R0, R0, 0x80000000, RZ, 0xc0, !PT ;  /* 0x8000000000007812 */ /* 0x000fc800078ec0ff */
[----:B------:R-:W-:Y:S01]  /*3c40*/  LOP3.LUT R0, R0, 0x7f800000, RZ, 0xfc, !PT ;  /* 0x7f80000000007812 */ /* 0x000fe200078efcff */
[----:B------:R-:W-:Y:S06]  /*3c50*/  BRA `(.L_x_80) ;  /* 0x0000000000287947 */ /* 0x000fec0003800000 */
.L_x_78:
[----:B------:R-:W-:Y:S01]  /*3c60*/  LEA R0, R17, R0, 0x17 ;  /* 0x0000000011007211 */ /* 0x000fe200078eb8ff */
[----:B------:R-:W-:Y:S06]  /*3c70*/  BRA `(.L_x_80) ;  /* 0x0000000000207947 */ /* 0x000fec0003800000 */
.L_x_77:
[----:B------:R-:W-:-:S04]  /*3c80*/  LOP3.LUT R0, R13, 0x80000000, R0, 0x48, !PT ;  /* 0x800000000d007812 */ /* 0x000fc800078e4800 */
[----:B------:R-:W-:Y:S01]  /*3c90*/  LOP3.LUT R0, R0, 0x7f800000, RZ, 0xfc, !PT ;  /* 0x7f80000000007812 */ /* 0x000fe200078efcff */
[----:B------:R-:W-:Y:S06]  /*3ca0*/  BRA `(.L_x_80) ;  /* 0x0000000000147947 */ /* 0x000fec0003800000 */
.L_x_76:
[----:B------:R-:W-:Y:S01]  /*3cb0*/  LOP3.LUT R0, R13, 0x80000000, R0, 0x48, !PT ;  /* 0x800000000d007812 */ /* 0x000fe200078e4800 */
[----:B------:R-:W-:Y:S06]  /*3cc0*/  BRA `(.L_x_80) ;  /* 0x00000000000c7947 */ /* 0x000fec0003800000 */
.L_x_75:
[----:B------:R-:W0:Y:S01]  /*3cd0*/  MUFU.RSQ R0, -QNAN ;  /* 0xffc0000000007908 */ /* 0x000e220000001400 */
[----:B------:R-:W-:Y:S05]  /*3ce0*/  BRA `(.L_x_80) ;  /* 0x0000000000047947 */ /* 0x000fea0003800000 */
.L_x_74:
[----:B------:R-:W-:-:S07]  /*3cf0*/  FADD.FTZ R0, R0, R3 ;  /* 0x0000000300007221 */ /* 0x000fce0000010000 */
.L_x_80:
[----:B------:R-:W-:Y:S01]  /*3d00*/  HFMA2 R13, -RZ, RZ, 0, 0 ;  /* 0x00000000ff0d7431 */ /* 0x000fe200000001ff */
[----:B0-----:R-:W-:-:S03]  /*3d10*/  MOV R11, R0 ;  /* 0x00000000000b7202 */ /* 0x001fc60000000f00 */
[----:B------:R-:W-:Y:S05]  /*3d20*/  RET.REL.NODEC R12 `(_Z14softmax_kernelPKfPfii) ;  /* 0xffffffc00cb47950 */ /* 0x000fea0003c3ffff */
.L_x_81:
        /* <DEDUP_REMOVED lines=13> */
.L_x_83:


//--------------------- .nv.shared._Z24softmax_kernel_reductionPKfPfii --------------------------
	.section	.nv.shared._Z24softmax_kernel_reductionPKfPfii,"aw",@nobits
	.sectionflags	@""
	.align	16
	.zero		1024


//--------------------- .nv.shared.reserved.0     --------------------------
	.section	.nv.shared.reserved.0,"aw",@nobits
	.weak		__nv_reservedSMEM_offset_0_alias
	.size		__nv_reservedSMEM_offset_0_alias, 0, 64
	.other		__nv_reservedSMEM_offset_0_alias,@"STO_CUDA_RESERVED_SHARED STV_DEFAULT"
__nv_reservedSMEM_offset_0_alias:
	.zero		0
	.zero		64


//--------------------- .nv.shared._Z14softmax_kernelPKfPfii --------------------------
	.section	.nv.shared._Z14softmax_kernelPKfPfii,"aw",@nobits
	.sectionflags	@""
	.align	16
	.zero		1024


//--------------------- .nv.constant0._Z24softmax_kernel_reductionPKfPfii --------------------------
	.section	.nv.constant0._Z24softmax_kernel_reductionPKfPfii,"a",@progbits
	.sectionflags	@""
	.align	4
.nv.constant0._Z24softmax_kernel_reductionPKfPfii:
	.zero		920


//--------------------- .nv.constant0._Z14softmax_kernelPKfPfii --------------------------
	.section	.nv.constant0._Z14softmax_kernelPKfPfii,"a",@progbits
	.sectionflags	@""
	.align	4
.nv.constant0._Z14softmax_kernelPKfPfii:
	.zero		920


//--------------------- SYMBOLS --------------------------

	.type		.nv.reservedSmem.offset0,@object
	.size		.nv.reservedSmem.offset0,0x4
	.type		.nv.reservedSmem.cap,@object
	.size		.nv.reservedSmem.cap,0x4
